	.target	sm_100a

	.elftype	@"ET_EXEC"


//--------------------- .note.nv.tkinfo           --------------------------
	.section	.note.nv.tkinfo,"",@"SHT_NOTE"
	.sectionflags	@"SHF_NOTE_NV_TKINFO"
	.tkinfo
        /*0018*/ 	.word	0x00000002
        /*0030*/ 	.string	""
        /*0030*/ 	.string	"ptxas"
        /*0030*/ 	.string	"Cuda compilation tools, release 13.0, V13.0.88"
        /*0030*/ 	.string	"Build cuda_13.0.r13.0/compiler.36424714_0"
        /*0030*/ 	.string	"-arch sm_100a -m 64 "



//--------------------- .note.nv.cuinfo           --------------------------
	.section	.note.nv.cuinfo,"",@"SHT_NOTE"
	.sectionflags	@"SHF_NOTE_NV_CUINFO"
        /*0018*/ 	.short	0x0002
        /*001a*/ 	.short	0x0064
        /*001c*/ 	.short	0x0082
	.zero		2


//--------------------- .nv.info                  --------------------------
	.section	.nv.info,"",@"SHT_CUDA_INFO"
	.align	4


	//----- nvinfo : EIATTR_REGCOUNT
	.align		4
        /*0000*/ 	.byte	0x04, 0x2f
        /*0002*/ 	.short	(.L_19 - .L_18)
	.align		4
.L_18:
        /*0004*/ 	.word	index@(_ZN7cutlass13device_kernelINS_4gemm6kernel13GemmUniversalIN4cute5tupleIJiiiiEEENS1_10collective13CollectiveMmaINS1_35MainloopSm100TmaUmmaWarpSpecializedILi35ELi2ELi4ENS5_IJNS4_1CILi2EEENSA_ILi1EEESC_EEEEENS5_IJNSA_ILi128EEENSA_ILi64EEENSA_ILi32EEEEEENS_10bfloat16_tENS5_IJlSC_lEEESJ_SK_NS4_8TiledMMAINS4_8MMA_AtomIJNS4_26SM100_MMA_F16BF16_2x1SM_SSISJ_SJ_fLi128ELi64ELNS4_4UMMA5MajorE0ELSP_0ELNSO_7ScaleInE0ELSQ_0EEEEEENS4_6LayoutINS5_IJSC_SC_SC_EEENS5_IJNSA_ILi0EEESV_SV_EEEEENS5_IJNS4_10UnderscoreESY_SY_EEEEENS4_18SM100_TMA_2SM_LOADENS4_14ComposedLayoutINS4_7SwizzleILi2ELi4ELi3EEENS4_18smem_ptr_flag_bitsILi16EEENST_INS5_IJNSA_ILi8EEESH_EEENS5_IJSH_SC_EEEEEEEvNS4_8identityES11_S1B_vS1C_EENS_8epilogue10collective18CollectiveEpilogueINS1E_23Sm100TmaWarpSpecializedILi3ELi2ELi16ELb1ELb0EEEJNS5_IJSG_SG_SH_EEENS5_IJNST_ISG_SC_EENST_INS5_IJNSA_ILi16EEESB_EEENS5_IJSC_SH_EEEEEEEESJ_SK_SJ_SK_NS1E_6fusion15FusionCallbacksIS1I_NS1Q_17LinearCombinationISJ_fSJ_fLNS_15FloatRoundStyleE2EEES1J_S1P_JEEENS4_5SM1004TMEM4LOAD26SM100_TMEM_LOAD_32dp32b16xENS4_13SM90_TMA_LOADENS12_INS13_ILi1ELi4ELi3EEES16_NST_INS5_IJS17_S1L_EEENS5_IJS1L_SC_EEEEEEENS4_39AutoVectorizingCopyWithAssumedAlignmentILi128EEENS4_14SM90_TMA_STOREES25_S27_S27_EEEvvEEEEvNT_6ParamsE)
        /*0008*/ 	.word	0x00000059


	//----- nvinfo : EIATTR_FRAME_SIZE
	.align		4
.L_19:
        /*000c*/ 	.byte	0x04, 0x11
        /*000e*/ 	.short	(.L_21 - .L_20)
	.align		4
.L_20:
        /*0010*/ 	.word	index@($__internal_2_$__cuda_sm10x_tcgen05_guardrail_trap_unallocated_columns_being_dealloced)
        /*0014*/ 	.word	0x00000000


	//----- nvinfo : EIATTR_FRAME_SIZE
	.align		4
.L_21:
        /*0018*/ 	.byte	0x04, 0x11
        /*001a*/ 	.short	(.L_23 - .L_22)
	.align		4
.L_22:
        /*001c*/ 	.word	index@($__internal_1_$__cuda_sm10x_tcgen05_guardrail_trap_phase_invalid_during_alloc)
        /*0020*/ 	.word	0x00000000


	//----- nvinfo : EIATTR_FRAME_SIZE
	.align		4
.L_23:
        /*0024*/ 	.byte	0x04, 0x11
        /*0026*/ 	.short	(.L_25 - .L_24)
	.align		4
.L_24:
        /*0028*/ 	.word	index@($__internal_0_$__cuda_sm10x_tcgen05_guardrail_trap_col_being_dealloced_not_returned_by_alloc)
        /*002c*/ 	.word	0x00000000


	//----- nvinfo : EIATTR_FRAME_SIZE
	.align		4
.L_25:
        /*0030*/ 	.byte	0x04, 0x11
        /*0032*/ 	.short	(.L_27 - .L_26)
	.align		4
.L_26:
        /*0034*/ 	.word	index@(_ZN7cutlass13device_kernelINS_4gemm6kernel13GemmUniversalIN4cute5tupleIJiiiiEEENS1_10collective13CollectiveMmaINS1_35MainloopSm100TmaUmmaWarpSpecializedILi35ELi2ELi4ENS5_IJNS4_1CILi2EEENSA_ILi1EEESC_EEEEENS5_IJNSA_ILi128EEENSA_ILi64EEENSA_ILi32EEEEEENS_10bfloat16_tENS5_IJlSC_lEEESJ_SK_NS4_8TiledMMAINS4_8MMA_AtomIJNS4_26SM100_MMA_F16BF16_2x1SM_SSISJ_SJ_fLi128ELi64ELNS4_4UMMA5MajorE0ELSP_0ELNSO_7ScaleInE0ELSQ_0EEEEEENS4_6LayoutINS5_IJSC_SC_SC_EEENS5_IJNSA_ILi0EEESV_SV_EEEEENS5_IJNS4_10UnderscoreESY_SY_EEEEENS4_18SM100_TMA_2SM_LOADENS4_14ComposedLayoutINS4_7SwizzleILi2ELi4ELi3EEENS4_18smem_ptr_flag_bitsILi16EEENST_INS5_IJNSA_ILi8EEESH_EEENS5_IJSH_SC_EEEEEEEvNS4_8identityES11_S1B_vS1C_EENS_8epilogue10collective18CollectiveEpilogueINS1E_23Sm100TmaWarpSpecializedILi3ELi2ELi16ELb1ELb0EEEJNS5_IJSG_SG_SH_EEENS5_IJNST_ISG_SC_EENST_INS5_IJNSA_ILi16EEESB_EEENS5_IJSC_SH_EEEEEEEESJ_SK_SJ_SK_NS1E_6fusion15FusionCallbacksIS1I_NS1Q_17LinearCombinationISJ_fSJ_fLNS_15FloatRoundStyleE2EEES1J_S1P_JEEENS4_5SM1004TMEM4LOAD26SM100_TMEM_LOAD_32dp32b16xENS4_13SM90_TMA_LOADENS12_INS13_ILi1ELi4ELi3EEES16_NST_INS5_IJS17_S1L_EEENS5_IJS1L_SC_EEEEEEENS4_39AutoVectorizingCopyWithAssumedAlignmentILi128EEENS4_14SM90_TMA_STOREES25_S27_S27_EEEvvEEEEvNT_6ParamsE)
        /*0038*/ 	.word	0x00000000


	//----- nvinfo : EIATTR_MIN_STACK_SIZE
	.align		4
.L_27:
        /*003c*/ 	.byte	0x04, 0x12
        /*003e*/ 	.short	(.L_29 - .L_28)
	.align		4
.L_28:
        /*0040*/ 	.word	index@(_ZN7cutlass13device_kernelINS_4gemm6kernel13GemmUniversalIN4cute5tupleIJiiiiEEENS1_10collective13CollectiveMmaINS1_35MainloopSm100TmaUmmaWarpSpecializedILi35ELi2ELi4ENS5_IJNS4_1CILi2EEENSA_ILi1EEESC_EEEEENS5_IJNSA_ILi128EEENSA_ILi64EEENSA_ILi32EEEEEENS_10bfloat16_tENS5_IJlSC_lEEESJ_SK_NS4_8TiledMMAINS4_8MMA_AtomIJNS4_26SM100_MMA_F16BF16_2x1SM_SSISJ_SJ_fLi128ELi64ELNS4_4UMMA5MajorE0ELSP_0ELNSO_7ScaleInE0ELSQ_0EEEEEENS4_6LayoutINS5_IJSC_SC_SC_EEENS5_IJNSA_ILi0EEESV_SV_EEEEENS5_IJNS4_10UnderscoreESY_SY_EEEEENS4_18SM100_TMA_2SM_LOADENS4_14ComposedLayoutINS4_7SwizzleILi2ELi4ELi3EEENS4_18smem_ptr_flag_bitsILi16EEENST_INS5_IJNSA_ILi8EEESH_EEENS5_IJSH_SC_EEEEEEEvNS4_8identityES11_S1B_vS1C_EENS_8epilogue10collective18CollectiveEpilogueINS1E_23Sm100TmaWarpSpecializedILi3ELi2ELi16ELb1ELb0EEEJNS5_IJSG_SG_SH_EEENS5_IJNST_ISG_SC_EENST_INS5_IJNSA_ILi16EEESB_EEENS5_IJSC_SH_EEEEEEEESJ_SK_SJ_SK_NS1E_6fusion15FusionCallbacksIS1I_NS1Q_17LinearCombinationISJ_fSJ_fLNS_15FloatRoundStyleE2EEES1J_S1P_JEEENS4_5SM1004TMEM4LOAD26SM100_TMEM_LOAD_32dp32b16xENS4_13SM90_TMA_LOADENS12_INS13_ILi1ELi4ELi3EEES16_NST_INS5_IJS17_S1L_EEENS5_IJS1L_SC_EEEEEEENS4_39AutoVectorizingCopyWithAssumedAlignmentILi128EEENS4_14SM90_TMA_STOREES25_S27_S27_EEEvvEEEEvNT_6ParamsE)
        /*0044*/ 	.word	0x00000000
.L_29:


//--------------------- .nv.compat                --------------------------
	.section	.nv.compat,"",@"SHT_CUDA_COMPAT_INFO"
	.align	4
        /*0000*/ 	.byte	0x02, 0x09, 0x01, 0x00, 0x02, 0x02, 0x02, 0x00, 0x02, 0x05, 0x05, 0x00, 0x03, 0x07, 0x01, 0x01
        /*0010*/ 	.byte	0x02, 0x03, 0x01, 0x00, 0x02, 0x06, 0x01, 0x00, 0x04, 0x0b, 0x08, 0x00, 0x09, 0x00, 0x00, 0x00
        /*0020*/ 	.byte	0x00, 0x00, 0x00, 0x00


//--------------------- .nv.info._ZN7cutlass13device_kernelINS_4gemm6kernel13GemmUniversalIN4cute5tupleIJiiiiEEENS1_10collective13CollectiveMmaINS1_35MainloopSm100TmaUmmaWarpSpecializedILi35ELi2ELi4ENS5_IJNS4_1CILi2EEENSA_ILi1EEESC_EEEEENS5_IJNSA_ILi128EEENSA_ILi64EEENSA_ILi32EEEEEENS_10bfloat16_tENS5_IJlSC_lEEESJ_SK_NS4_8TiledMMAINS4_8MMA_AtomIJNS4_26SM100_MMA_F16BF16_2x1SM_SSISJ_SJ_fLi128ELi64ELNS4_4UMMA5MajorE0ELSP_0ELNSO_7ScaleInE0ELSQ_0EEEEEENS4_6LayoutINS5_IJSC_SC_SC_EEENS5_IJNSA_ILi0EEESV_SV_EEEEENS5_IJNS4_10UnderscoreESY_SY_EEEEENS4_18SM100_TMA_2SM_LOADENS4_14ComposedLayoutINS4_7SwizzleILi2ELi4ELi3EEENS4_18smem_ptr_flag_bitsILi16EEENST_INS5_IJNSA_ILi8EEESH_EEENS5_IJSH_SC_EEEEEEEvNS4_8identityES11_S1B_vS1C_EENS_8epilogue10collective18CollectiveEpilogueINS1E_23Sm100TmaWarpSpecializedILi3ELi2ELi16ELb1ELb0EEEJNS5_IJSG_SG_SH_EEENS5_IJNST_ISG_SC_EENST_INS5_IJNSA_ILi16EEESB_EEENS5_IJSC_SH_EEEEEEEESJ_SK_SJ_SK_NS1E_6fusion15FusionCallbacksIS1I_NS1Q_17LinearCombinationISJ_fSJ_fLNS_15FloatRoundStyleE2EEES1J_S1P_JEEENS4_5SM1004TMEM4LOAD26SM100_TMEM_LOAD_32dp32b16xENS4_13SM90_TMA_LOADENS12_INS13_ILi1ELi4ELi3EEES16_NST_INS5_IJS17_S1L_EEENS5_IJS1L_SC_EEEEEEENS4_39AutoVectorizingCopyWithAssumedAlignmentILi128EEENS4_14SM90_TMA_STOREES25_S27_S27_EEEvvEEEEvNT_6ParamsE --------------------------
	.section	.nv.info._ZN7cutlass13device_kernelINS_4gemm6kernel13GemmUniversalIN4cute5tupleIJiiiiEEENS1_10collective13CollectiveMmaINS1_35MainloopSm100TmaUmmaWarpSpecializedILi35ELi2ELi4ENS5_IJNS4_1CILi2EEENSA_ILi1EEESC_EEEEENS5_IJNSA_ILi128EEENSA_ILi64EEENSA_ILi32EEEEEENS_10bfloat16_tENS5_IJlSC_lEEESJ_SK_NS4_8TiledMMAINS4_8MMA_AtomIJNS4_26SM100_MMA_F16BF16_2x1SM_SSISJ_SJ_fLi128ELi64ELNS4_4UMMA5MajorE0ELSP_0ELNSO_7ScaleInE0ELSQ_0EEEEEENS4_6LayoutINS5_IJSC_SC_SC_EEENS5_IJNSA_ILi0EEESV_SV_EEEEENS5_IJNS4_10UnderscoreESY_SY_EEEEENS4_18SM100_TMA_2SM_LOADENS4_14ComposedLayoutINS4_7SwizzleILi2ELi4ELi3EEENS4_18smem_ptr_flag_bitsILi16EEENST_INS5_IJNSA_ILi8EEESH_EEENS5_IJSH_SC_EEEEEEEvNS4_8identityES11_S1B_vS1C_EENS_8epilogue10collective18CollectiveEpilogueINS1E_23Sm100TmaWarpSpecializedILi3ELi2ELi16ELb1ELb0EEEJNS5_IJSG_SG_SH_EEENS5_IJNST_ISG_SC_EENST_INS5_IJNSA_ILi16EEESB_EEENS5_IJSC_SH_EEEEEEEESJ_SK_SJ_SK_NS1E_6fusion15FusionCallbacksIS1I_NS1Q_17LinearCombinationISJ_fSJ_fLNS_15FloatRoundStyleE2EEES1J_S1P_JEEENS4_5SM1004TMEM4LOAD26SM100_TMEM_LOAD_32dp32b16xENS4_13SM90_TMA_LOADENS12_INS13_ILi1ELi4ELi3EEES16_NST_INS5_IJS17_S1L_EEENS5_IJS1L_SC_EEEEEEENS4_39AutoVectorizingCopyWithAssumedAlignmentILi128EEENS4_14SM90_TMA_STOREES25_S27_S27_EEEvvEEEEvNT_6ParamsE,"",@"SHT_CUDA_INFO"
	.sectionflags	@""
	.align	4


	//----- nvinfo : EIATTR_CUDA_API_VERSION
	.align		4
        /*0000*/ 	.byte	0x04, 0x37
        /*0002*/ 	.short	(.L_31 - .L_30)
.L_30:
        /*0004*/ 	.word	0x00000082


	//----- nvinfo : EIATTR_KPARAM_INFO
	.align		4
.L_31:
        /*0008*/ 	.byte	0x04, 0x17
        /*000a*/ 	.short	(.L_33 - .L_32)
.L_32:
        /*000c*/ 	.word	0x00000000
        /*0010*/ 	.short	0x0000
        /*0012*/ 	.short	0x0000
        /*0014*/ 	.byte	0x00, 0xf0, 0x01, 0x20


	//----- nvinfo : EIATTR_AT_ENTRY_FRAGMENTS
	.align		4
.L_33:
        /*0018*/ 	.byte	0x04, 0x4f
        /*001a*/ 	.short	(.L_35 - .L_34)


	//   ....[0]....
.L_34:
        /*001c*/ 	.word	0x00000007


	//----- nvinfo : EIATTR_RESERVED_SMEM_USED
	.align		4
.L_35:
        /*0020*/ 	.byte	0x01, 0x41
	.zero		2


	//----- nvinfo : EIATTR_SPARSE_MMA_MASK
	.align		4
        /*0024*/ 	.byte	0x03, 0x50
        /*0026*/ 	.short	0x0000


	//----- nvinfo : EIATTR_TCGEN05_2CTA_USED
	.align		4
        /*0028*/ 	.byte	0x01, 0x52
	.zero		2


	//----- nvinfo : EIATTR_MAXREG_COUNT
	.align		4
        /*002c*/ 	.byte	0x03, 0x1b
        /*002e*/ 	.short	0x00ff


	//----- nvinfo : EIATTR_NUM_BARRIERS
	.align		4
        /*0030*/ 	.byte	0x02, 0x4c
        /*0032*/ 	.byte	0x07
	.zero		1


	//----- nvinfo : EIATTR_EXTERNS
	.align		4
        /*0034*/ 	.byte	0x04, 0x0f
        /*0036*/ 	.short	(.L_37 - .L_36)


	//   ....[0]....
	.align		4
.L_36:
        /*0038*/ 	.word	index@(__assertfail)


	//----- nvinfo : EIATTR_MERCURY_ISA_VERSION
	.align		4
.L_37:
        /*003c*/ 	.byte	0x03, 0x5f
        /*003e*/ 	.short	0x0101


	//----- nvinfo : EIATTR_INT_WARP_WIDE_INSTR_OFFSETS
	.align		4
        /*0040*/ 	.byte	0x04, 0x31
        /*0042*/ 	.short	(.L_39 - .L_38)


	//   ....[0]....
.L_38:
        /*0044*/ 	.word	0x00001100


	//   ....[1]....
        /*0048*/ 	.word	0x000011a0


	//   ....[2]....
        /*004c*/ 	.word	0x00002510


	//   ....[3]....
        /*0050*/ 	.word	0x00005480


	//   ....[4]....
        /*0054*/ 	.word	0x000054a0


	//   ....[5]....
        /*0058*/ 	.word	0x000054d0


	//   ....[6]....
        /*005c*/ 	.word	0x00005de0


	//   ....[7]....
        /*0060*/ 	.word	0x00005e50


	//   ....[8]....
        /*0064*/ 	.word	0x00005f60


	//   ....[9]....
        /*0068*/ 	.word	0x00006130


	//   ....[10]....
        /*006c*/ 	.word	0x000061e0


	//   ....[11]....
        /*0070*/ 	.word	0x00006300


	//----- nvinfo : EIATTR_COOP_GROUP_MASK_REGIDS
	.align		4
.L_39:
        /*0074*/ 	.byte	0x04, 0x29
        /*0076*/ 	.short	(.L_41 - .L_40)


	//   ....[0]....
.L_40:
        /*0078*/ 	.word	0xffffffff


	//   ....[1]....
        /*007c*/ 	.word	0xffffffff


	//   ....[2]....
        /*0080*/ 	.word	0xffffffff


	//   ....[3]....
        /*0084*/ 	.word	0xffffffff


	//   ....[4]....
        /*0088*/ 	.word	0xffffffff


	//   ....[5]....
        /*008c*/ 	.word	0xffffffff


	//   ....[6]....
        /*0090*/ 	.word	0xffffffff


	//   ....[7]....
        /*0094*/ 	.word	0xffffffff


	//   ....[8]....
        /*0098*/ 	.word	0xffffffff


	//   ....[9]....
        /*009c*/ 	.word	0xffffffff


	//   ....[10]....
        /*00a0*/ 	.word	0xffffffff


	//   ....[11]....
        /*00a4*/ 	.word	0xffffffff


	//   ....[12]....
        /*00a8*/ 	.word	0xffffffff


	//   ....[13]....
        /*00ac*/ 	.word	0xffffffff


	//----- nvinfo : EIATTR_COOP_GROUP_INSTR_OFFSETS
	.align		4
.L_41:
        /*00b0*/ 	.byte	0x04, 0x28
        /*00b2*/ 	.short	(.L_43 - .L_42)


	//   ....[0]....
.L_42:
        /*00b4*/ 	.word	0x000000c0


	//   ....[1]....
        /*00b8*/ 	.word	0x00000500


	//   ....[2]....
        /*00bc*/ 	.word	0x00000a90


	//   ....[3]....
        /*00c0*/ 	.word	0x00000c00


	//   ....[4]....
        /*00c4*/ 	.word	0x00000cf0


	//   ....[5]....
        /*00c8*/ 	.word	0x00000e50


	//   ....[6]....
        /*00cc*/ 	.word	0x00000fe0


	//   ....[7]....
        /*00d0*/ 	.word	0x00001220


	//   ....[8]....
        /*00d4*/ 	.word	0x000023f0


	//   ....[9]....
        /*00d8*/ 	.word	0x00004340


	//   ....[10]....
        /*00dc*/ 	.word	0x00004810


	//   ....[11]....
        /*00e0*/ 	.word	0x00004840


	//   ....[12]....
        /*00e4*/ 	.word	0x00005380


	//   ....[13]....
        /*00e8*/ 	.word	0x00005590


	//----- nvinfo : EIATTR_VRC_CTA_INIT_COUNT
	.align		4
.L_43:
        /*00ec*/ 	.byte	0x02, 0x4a
        /*00ee*/ 	.byte	0x80
	.zero		1


	//----- nvinfo : EIATTR_SYSCALL_OFFSETS
	.align		4
        /*00f0*/ 	.byte	0x04, 0x46
        /*00f2*/ 	.short	(.L_45 - .L_44)


	//   ....[0]....
.L_44:
        /*00f4*/ 	.word	0x00006e90


	//   ....[1]....
        /*00f8*/ 	.word	0x00006f80


	//   ....[2]....
        /*00fc*/ 	.word	0x00007740


	//   ....[3]....
        /*0100*/ 	.word	0x000080c0


	//----- nvinfo : EIATTR_MBARRIER_INSTR_OFFSETS
	.align		4
.L_45:
        /*0104*/ 	.byte	0x04, 0x39
        /*0106*/ 	.short	(.L_47 - .L_46)


	//   ....[0]....
.L_46:
        /*0108*/ 	.word	0x00000610
        /*010c*/ 	.word	0x000000ff
        /*0110*/ 	.word	0x00000000
        /*0114*/ 	.short	0x0100
        /*0116*/ 	.byte	0x08
	.zero		1


	//   ....[1]....
        /*0118*/ 	.word	0x00000620
        /*011c*/ 	.word	0x000000ff
        /*0120*/ 	.word	0x00000118
        /*0124*/ 	.short	0x0100
        /*0126*/ 	.byte	0x08
	.zero		1


	//   ....[2]....
        /*0128*/ 	.word	0x00000630
        /*012c*/ 	.word	0x000000ff
        /*0130*/ 	.word	0x00000008
        /*0134*/ 	.short	0x0100
        /*0136*/ 	.byte	0x08
	.zero		1


	//   ....[3]....
        /*0138*/ 	.word	0x00000640
        /*013c*/ 	.word	0x000000ff
        /*0140*/ 	.word	0x00000120
        /*0144*/ 	.short	0x0100
        /*0146*/ 	.byte	0x08
	.zero		1


	//   ....[4]....
        /*0148*/ 	.word	0x00000650
        /*014c*/ 	.word	0x000000ff
        /*0150*/ 	.word	0x00000010
        /*0154*/ 	.short	0x0100
        /*0156*/ 	.byte	0x08
	.zero		1


	//   ....[5]....
        /*0158*/ 	.word	0x00000660
        /*015c*/ 	.word	0x000000ff
        /*0160*/ 	.word	0x00000128
        /*0164*/ 	.short	0x0100
        /*0166*/ 	.byte	0x08
	.zero		1


	//   ....[6]....
        /*0168*/ 	.word	0x00000670
        /*016c*/ 	.word	0x000000ff
        /*0170*/ 	.word	0x00000018
        /*0174*/ 	.short	0x0100
        /*0176*/ 	.byte	0x08
	.zero		1


	//   ....[7]....
        /*0178*/ 	.word	0x00000680
        /*017c*/ 	.word	0x000000ff
        /*0180*/ 	.word	0x00000130
        /*0184*/ 	.short	0x0100
        /*0186*/ 	.byte	0x08
	.zero		1


	//   ....[8]....
        /*0188*/ 	.word	0x00000690
        /*018c*/ 	.word	0x000000ff
        /*0190*/ 	.word	0x00000020
        /*0194*/ 	.short	0x0100
        /*0196*/ 	.byte	0x08
	.zero		1


	//   ....[9]....
        /*0198*/ 	.word	0x000006a0
        /*019c*/ 	.word	0x000000ff
        /*01a0*/ 	.word	0x00000138
        /*01a4*/ 	.short	0x0100
        /*01a6*/ 	.byte	0x08
	.zero		1


	//   ....[10]....
        /*01a8*/ 	.word	0x000006b0
        /*01ac*/ 	.word	0x000000ff
        /*01b0*/ 	.word	0x00000028
        /*01b4*/ 	.short	0x0100
        /*01b6*/ 	.byte	0x08
	.zero		1


	//   ....[11]....
        /*01b8*/ 	.word	0x000006c0
        /*01bc*/ 	.word	0x000000ff
        /*01c0*/ 	.word	0x00000140
        /*01c4*/ 	.short	0x0100
        /*01c6*/ 	.byte	0x08
	.zero		1


	//   ....[12]....
        /*01c8*/ 	.word	0x000006d0
        /*01cc*/ 	.word	0x000000ff
        /*01d0*/ 	.word	0x00000030
        /*01d4*/ 	.short	0x0100
        /*01d6*/ 	.byte	0x08
	.zero		1


	//   ....[13]....
        /*01d8*/ 	.word	0x000006e0
        /*01dc*/ 	.word	0x000000ff
        /*01e0*/ 	.word	0x00000148
        /*01e4*/ 	.short	0x0100
        /*01e6*/ 	.byte	0x08
	.zero		1


	//   ....[14]....
        /*01e8*/ 	.word	0x000006f0
        /*01ec*/ 	.word	0x000000ff
        /*01f0*/ 	.word	0x00000038
        /*01f4*/ 	.short	0x0100
        /*01f6*/ 	.byte	0x08
	.zero		1


	//   ....[15]....
        /*01f8*/ 	.word	0x00000700
        /*01fc*/ 	.word	0x000000ff
        /*0200*/ 	.word	0x00000150
        /*0204*/ 	.short	0x0100
        /*0206*/ 	.byte	0x08
	.zero		1


	//   ....[16]....
        /*0208*/ 	.word	0x00000710
        /*020c*/ 	.word	0x000000ff
        /*0210*/ 	.word	0x00000040
        /*0214*/ 	.short	0x0100
        /*0216*/ 	.byte	0x08
	.zero		1


	//   ....[17]....
        /*0218*/ 	.word	0x00000720
        /*021c*/ 	.word	0x000000ff
        /*0220*/ 	.word	0x00000158
        /*0224*/ 	.short	0x0100
        /*0226*/ 	.byte	0x08
	.zero		1


	//   ....[18]....
        /*0228*/ 	.word	0x00000730
        /*022c*/ 	.word	0x000000ff
        /*0230*/ 	.word	0x00000048
        /*0234*/ 	.short	0x0100
        /*0236*/ 	.byte	0x08
	.zero		1


	//   ....[19]....
        /*0238*/ 	.word	0x00000740
        /*023c*/ 	.word	0x000000ff
        /*0240*/ 	.word	0x00000160
        /*0244*/ 	.short	0x0100
        /*0246*/ 	.byte	0x08
	.zero		1


	//   ....[20]....
        /*0248*/ 	.word	0x00000750
        /*024c*/ 	.word	0x000000ff
        /*0250*/ 	.word	0x00000050
        /*0254*/ 	.short	0x0100
        /*0256*/ 	.byte	0x08
	.zero		1


	//   ....[21]....
        /*0258*/ 	.word	0x00000760
        /*025c*/ 	.word	0x000000ff
        /*0260*/ 	.word	0x00000168
        /*0264*/ 	.short	0x0100
        /*0266*/ 	.byte	0x08
	.zero		1


	//   ....[22]....
        /*0268*/ 	.word	0x00000770
        /*026c*/ 	.word	0x000000ff
        /*0270*/ 	.word	0x00000058
        /*0274*/ 	.short	0x0100
        /*0276*/ 	.byte	0x08
	.zero		1


	//   ....[23]....
        /*0278*/ 	.word	0x00000780
        /*027c*/ 	.word	0x000000ff
        /*0280*/ 	.word	0x00000170
        /*0284*/ 	.short	0x0100
        /*0286*/ 	.byte	0x08
	.zero		1


	//   ....[24]....
        /*0288*/ 	.word	0x00000790
        /*028c*/ 	.word	0x000000ff
        /*0290*/ 	.word	0x00000060
        /*0294*/ 	.short	0x0100
        /*0296*/ 	.byte	0x08
	.zero		1


	//   ....[25]....
        /*0298*/ 	.word	0x000007a0
        /*029c*/ 	.word	0x000000ff
        /*02a0*/ 	.word	0x00000178
        /*02a4*/ 	.short	0x0100
        /*02a6*/ 	.byte	0x08
	.zero		1


	//   ....[26]....
        /*02a8*/ 	.word	0x000007b0
        /*02ac*/ 	.word	0x000000ff
        /*02b0*/ 	.word	0x00000068
        /*02b4*/ 	.short	0x0100
        /*02b6*/ 	.byte	0x08
	.zero		1


	//   ....[27]....
        /*02b8*/ 	.word	0x000007c0
        /*02bc*/ 	.word	0x000000ff
        /*02c0*/ 	.word	0x00000180
        /*02c4*/ 	.short	0x0100
        /*02c6*/ 	.byte	0x08
	.zero		1


	//   ....[28]....
        /*02c8*/ 	.word	0x000007d0
        /*02cc*/ 	.word	0x000000ff
        /*02d0*/ 	.word	0x00000070
        /*02d4*/ 	.short	0x0100
        /*02d6*/ 	.byte	0x08
	.zero		1


	//   ....[29]....
        /*02d8*/ 	.word	0x000007e0
        /*02dc*/ 	.word	0x000000ff
        /*02e0*/ 	.word	0x00000188
        /*02e4*/ 	.short	0x0100
        /*02e6*/ 	.byte	0x08
	.zero		1


	//   ....[30]....
        /*02e8*/ 	.word	0x000007f0
        /*02ec*/ 	.word	0x000000ff
        /*02f0*/ 	.word	0x00000078
        /*02f4*/ 	.short	0x0100
        /*02f6*/ 	.byte	0x08
	.zero		1


	//   ....[31]....
        /*02f8*/ 	.word	0x00000800
        /*02fc*/ 	.word	0x000000ff
        /*0300*/ 	.word	0x00000190
        /*0304*/ 	.short	0x0100
        /*0306*/ 	.byte	0x08
	.zero		1


	//   ....[32]....
        /*0308*/ 	.word	0x00000810
        /*030c*/ 	.word	0x000000ff
        /*0310*/ 	.word	0x00000080
        /*0314*/ 	.short	0x0100
        /*0316*/ 	.byte	0x08
	.zero		1


	//   ....[33]....
        /*0318*/ 	.word	0x00000820
        /*031c*/ 	.word	0x000000ff
        /*0320*/ 	.word	0x00000198
        /*0324*/ 	.short	0x0100
        /*0326*/ 	.byte	0x08
	.zero		1


	//   ....[34]....
        /*0328*/ 	.word	0x00000830
        /*032c*/ 	.word	0x000000ff
        /*0330*/ 	.word	0x00000088
        /*0334*/ 	.short	0x0100
        /*0336*/ 	.byte	0x08
	.zero		1


	//   ....[35]....
        /*0338*/ 	.word	0x00000840
        /*033c*/ 	.word	0x000000ff
        /*0340*/ 	.word	0x000001a0
        /*0344*/ 	.short	0x0100
        /*0346*/ 	.byte	0x08
	.zero		1


	//   ....[36]....
        /*0348*/ 	.word	0x00000850
        /*034c*/ 	.word	0x000000ff
        /*0350*/ 	.word	0x00000090
        /*0354*/ 	.short	0x0100
        /*0356*/ 	.byte	0x08
	.zero		1


	//   ....[37]....
        /*0358*/ 	.word	0x00000860
        /*035c*/ 	.word	0x000000ff
        /*0360*/ 	.word	0x000001a8
        /*0364*/ 	.short	0x0100
        /*0366*/ 	.byte	0x08
	.zero		1


	//   ....[38]....
        /*0368*/ 	.word	0x00000870
        /*036c*/ 	.word	0x000000ff
        /*0370*/ 	.word	0x00000098
        /*0374*/ 	.short	0x0100
        /*0376*/ 	.byte	0x08
	.zero		1


	//   ....[39]....
        /*0378*/ 	.word	0x00000880
        /*037c*/ 	.word	0x000000ff
        /*0380*/ 	.word	0x000001b0
        /*0384*/ 	.short	0x0100
        /*0386*/ 	.byte	0x08
	.zero		1


	//   ....[40]....
        /*0388*/ 	.word	0x00000890
        /*038c*/ 	.word	0x000000ff
        /*0390*/ 	.word	0x000000a0
        /*0394*/ 	.short	0x0100
        /*0396*/ 	.byte	0x08
	.zero		1


	//   ....[41]....
        /*0398*/ 	.word	0x000008a0
        /*039c*/ 	.word	0x000000ff
        /*03a0*/ 	.word	0x000001b8
        /*03a4*/ 	.short	0x0100
        /*03a6*/ 	.byte	0x08
	.zero		1


	//   ....[42]....
        /*03a8*/ 	.word	0x000008b0
        /*03ac*/ 	.word	0x000000ff
        /*03b0*/ 	.word	0x000000a8
        /*03b4*/ 	.short	0x0100
        /*03b6*/ 	.byte	0x08
	.zero		1


	//   ....[43]....
        /*03b8*/ 	.word	0x000008c0
        /*03bc*/ 	.word	0x000000ff
        /*03c0*/ 	.word	0x000001c0
        /*03c4*/ 	.short	0x0100
        /*03c6*/ 	.byte	0x08
	.zero		1


	//   ....[44]....
        /*03c8*/ 	.word	0x000008d0
        /*03cc*/ 	.word	0x000000ff
        /*03d0*/ 	.word	0x000000b0
        /*03d4*/ 	.short	0x0100
        /*03d6*/ 	.byte	0x08
	.zero		1


	//   ....[45]....
        /*03d8*/ 	.word	0x000008e0
        /*03dc*/ 	.word	0x000000ff
        /*03e0*/ 	.word	0x000001c8
        /*03e4*/ 	.short	0x0100
        /*03e6*/ 	.byte	0x08
	.zero		1


	//   ....[46]....
        /*03e8*/ 	.word	0x000008f0
        /*03ec*/ 	.word	0x000000ff
        /*03f0*/ 	.word	0x000000b8
        /*03f4*/ 	.short	0x0100
        /*03f6*/ 	.byte	0x08
	.zero		1


	//   ....[47]....
        /*03f8*/ 	.word	0x00000900
        /*03fc*/ 	.word	0x000000ff
        /*0400*/ 	.word	0x000001d0
        /*0404*/ 	.short	0x0100
        /*0406*/ 	.byte	0x08
	.zero		1


	//   ....[48]....
        /*0408*/ 	.word	0x00000910
        /*040c*/ 	.word	0x000000ff
        /*0410*/ 	.word	0x000000c0
        /*0414*/ 	.short	0x0100
        /*0416*/ 	.byte	0x08
	.zero		1


	//   ....[49]....
        /*0418*/ 	.word	0x00000920
        /*041c*/ 	.word	0x000000ff
        /*0420*/ 	.word	0x000001d8
        /*0424*/ 	.short	0x0100
        /*0426*/ 	.byte	0x08
	.zero		1


	//   ....[50]....
        /*0428*/ 	.word	0x00000930
        /*042c*/ 	.word	0x000000ff
        /*0430*/ 	.word	0x000000c8
        /*0434*/ 	.short	0x0100
        /*0436*/ 	.byte	0x08
	.zero		1


	//   ....[51]....
        /*0438*/ 	.word	0x00000940
        /*043c*/ 	.word	0x000000ff
        /*0440*/ 	.word	0x000001e0
        /*0444*/ 	.short	0x0100
        /*0446*/ 	.byte	0x08
	.zero		1


	//   ....[52]....
        /*0448*/ 	.word	0x00000950
        /*044c*/ 	.word	0x000000ff
        /*0450*/ 	.word	0x000000d0
        /*0454*/ 	.short	0x0100
        /*0456*/ 	.byte	0x08
	.zero		1


	//   ....[53]....
        /*0458*/ 	.word	0x00000960
        /*045c*/ 	.word	0x000000ff
        /*0460*/ 	.word	0x000001e8
        /*0464*/ 	.short	0x0100
        /*0466*/ 	.byte	0x08
	.zero		1


	//   ....[54]....
        /*0468*/ 	.word	0x00000970
        /*046c*/ 	.word	0x000000ff
        /*0470*/ 	.word	0x000000d8
        /*0474*/ 	.short	0x0100
        /*0476*/ 	.byte	0x08
	.zero		1


	//   ....[55]....
        /*0478*/ 	.word	0x00000980
        /*047c*/ 	.word	0x000000ff
        /*0480*/ 	.word	0x000001f0
        /*0484*/ 	.short	0x0100
        /*0486*/ 	.byte	0x08
	.zero		1


	//   ....[56]....
        /*0488*/ 	.word	0x00000990
        /*048c*/ 	.word	0x000000ff
        /*0490*/ 	.word	0x000000e0
        /*0494*/ 	.short	0x0100
        /*0496*/ 	.byte	0x08
	.zero		1


	//   ....[57]....
        /*0498*/ 	.word	0x000009a0
        /*049c*/ 	.word	0x000000ff
        /*04a0*/ 	.word	0x000001f8
        /*04a4*/ 	.short	0x0100
        /*04a6*/ 	.byte	0x08
	.zero		1


	//   ....[58]....
        /*04a8*/ 	.word	0x000009b0
        /*04ac*/ 	.word	0x000000ff
        /*04b0*/ 	.word	0x000000e8
        /*04b4*/ 	.short	0x0100
        /*04b6*/ 	.byte	0x08
	.zero		1


	//   ....[59]....
        /*04b8*/ 	.word	0x000009c0
        /*04bc*/ 	.word	0x000000ff
        /*04c0*/ 	.word	0x00000200
        /*04c4*/ 	.short	0x0100
        /*04c6*/ 	.byte	0x08
	.zero		1


	//   ....[60]....
        /*04c8*/ 	.word	0x000009d0
        /*04cc*/ 	.word	0x000000ff
        /*04d0*/ 	.word	0x000000f0
        /*04d4*/ 	.short	0x0100
        /*04d6*/ 	.byte	0x08
	.zero		1


	//   ....[61]....
        /*04d8*/ 	.word	0x000009e0
        /*04dc*/ 	.word	0x000000ff
        /*04e0*/ 	.word	0x00000208
        /*04e4*/ 	.short	0x0100
        /*04e6*/ 	.byte	0x08
	.zero		1


	//   ....[62]....
        /*04e8*/ 	.word	0x000009f0
        /*04ec*/ 	.word	0x000000ff
        /*04f0*/ 	.word	0x000000f8
        /*04f4*/ 	.short	0x0100
        /*04f6*/ 	.byte	0x08
	.zero		1


	//   ....[63]....
        /*04f8*/ 	.word	0x00000a00
        /*04fc*/ 	.word	0x000000ff
        /*0500*/ 	.word	0x00000210
        /*0504*/ 	.short	0x0100
        /*0506*/ 	.byte	0x08
	.zero		1


	//   ....[64]....
        /*0508*/ 	.word	0x00000a10
        /*050c*/ 	.word	0x000000ff
        /*0510*/ 	.word	0x00000100
        /*0514*/ 	.short	0x0100
        /*0516*/ 	.byte	0x08
	.zero		1


	//   ....[65]....
        /*0518*/ 	.word	0x00000a20
        /*051c*/ 	.word	0x000000ff
        /*0520*/ 	.word	0x00000218
        /*0524*/ 	.short	0x0100
        /*0526*/ 	.byte	0x08
	.zero		1


	//   ....[66]....
        /*0528*/ 	.word	0x00000a30
        /*052c*/ 	.word	0x000000ff
        /*0530*/ 	.word	0x00000108
        /*0534*/ 	.short	0x0100
        /*0536*/ 	.byte	0x08
	.zero		1


	//   ....[67]....
        /*0538*/ 	.word	0x00000a40
        /*053c*/ 	.word	0x000000ff
        /*0540*/ 	.word	0x00000220
        /*0544*/ 	.short	0x0100
        /*0546*/ 	.byte	0x08
	.zero		1


	//   ....[68]....
        /*0548*/ 	.word	0x00000a50
        /*054c*/ 	.word	0x000000ff
        /*0550*/ 	.word	0x00000110
        /*0554*/ 	.short	0x0100
        /*0556*/ 	.byte	0x08
	.zero		1


	//   ....[69]....
        /*0558*/ 	.word	0x00000a60
        /*055c*/ 	.word	0x000000ff
        /*0560*/ 	.word	0x00000228
        /*0564*/ 	.short	0x0100
        /*0566*/ 	.byte	0x08
	.zero		1


	//   ....[70]....
        /*0568*/ 	.word	0x00000b90
        /*056c*/ 	.word	0x000000ff
        /*0570*/ 	.word	0x00000230
        /*0574*/ 	.short	0x0100
        /*0576*/ 	.byte	0x09
	.zero		1


	//   ....[71]....
        /*0578*/ 	.word	0x00000ba0
        /*057c*/ 	.word	0x000000ff
        /*0580*/ 	.word	0x00000248
        /*0584*/ 	.short	0x0100
        /*0586*/ 	.byte	0x09
	.zero		1


	//   ....[72]....
        /*0588*/ 	.word	0x00000bb0
        /*058c*/ 	.word	0x000000ff
        /*0590*/ 	.word	0x00000238
        /*0594*/ 	.short	0x0100
        /*0596*/ 	.byte	0x09
	.zero		1


	//   ....[73]....
        /*0598*/ 	.word	0x00000bc0
        /*059c*/ 	.word	0x000000ff
        /*05a0*/ 	.word	0x00000250
        /*05a4*/ 	.short	0x0100
        /*05a6*/ 	.byte	0x09
	.zero		1


	//   ....[74]....
        /*05a8*/ 	.word	0x00000bd0
        /*05ac*/ 	.word	0x000000ff
        /*05b0*/ 	.word	0x00000240
        /*05b4*/ 	.short	0x0100
        /*05b6*/ 	.byte	0x09
	.zero		1


	//   ....[75]....
        /*05b8*/ 	.word	0x00000be0
        /*05bc*/ 	.word	0x000000ff
        /*05c0*/ 	.word	0x00000258
        /*05c4*/ 	.short	0x0100
        /*05c6*/ 	.byte	0x09
	.zero		1


	//   ....[76]....
        /*05c8*/ 	.word	0x00000cc0
        /*05cc*/ 	.word	0x000000ff
        /*05d0*/ 	.word	0x00000260
        /*05d4*/ 	.short	0x0100
        /*05d6*/ 	.byte	0x08
	.zero		1


	//   ....[77]....
        /*05d8*/ 	.word	0x00000cd0
        /*05dc*/ 	.word	0x000000ff
        /*05e0*/ 	.word	0x00000268
        /*05e4*/ 	.short	0x0100
        /*05e6*/ 	.byte	0x08
	.zero		1


	//   ....[78]....
        /*05e8*/ 	.word	0x00000e00
        /*05ec*/ 	.word	0x000000ff
        /*05f0*/ 	.word	0x00000270
        /*05f4*/ 	.short	0x0100
        /*05f6*/ 	.byte	0x08
	.zero		1


	//   ....[79]....
        /*05f8*/ 	.word	0x00000e10
        /*05fc*/ 	.word	0x000000ff
        /*0600*/ 	.word	0x00000280
        /*0604*/ 	.short	0x0100
        /*0606*/ 	.byte	0x08
	.zero		1


	//   ....[80]....
        /*0608*/ 	.word	0x00000e20
        /*060c*/ 	.word	0x000000ff
        /*0610*/ 	.word	0x00000278
        /*0614*/ 	.short	0x0100
        /*0616*/ 	.byte	0x08
	.zero		1


	//   ....[81]....
        /*0618*/ 	.word	0x00000e30
        /*061c*/ 	.word	0x000000ff
        /*0620*/ 	.word	0x00000288
        /*0624*/ 	.short	0x0100
        /*0626*/ 	.byte	0x08
	.zero		1


	//   ....[82]....
        /*0628*/ 	.word	0x00000f50
        /*062c*/ 	.word	0x000000ff
        /*0630*/ 	.word	0x00000290
        /*0634*/ 	.short	0x0100
        /*0636*/ 	.byte	0x09
	.zero		1


	//   ....[83]....
        /*0638*/ 	.word	0x00000f60
        /*063c*/ 	.word	0x000000ff
        /*0640*/ 	.word	0x000002b0
        /*0644*/ 	.short	0x0100
        /*0646*/ 	.byte	0x09
	.zero		1


	//   ....[84]....
        /*0648*/ 	.word	0x00000f70
        /*064c*/ 	.word	0x000000ff
        /*0650*/ 	.word	0x00000298
        /*0654*/ 	.short	0x0100
        /*0656*/ 	.byte	0x09
	.zero		1


	//   ....[85]....
        /*0658*/ 	.word	0x00000f80
        /*065c*/ 	.word	0x000000ff
        /*0660*/ 	.word	0x000002b8
        /*0664*/ 	.short	0x0100
        /*0666*/ 	.byte	0x09
	.zero		1


	//   ....[86]....
        /*0668*/ 	.word	0x00000f90
        /*066c*/ 	.word	0x000000ff
        /*0670*/ 	.word	0x000002a0
        /*0674*/ 	.short	0x0100
        /*0676*/ 	.byte	0x09
	.zero		1


	//   ....[87]....
        /*0678*/ 	.word	0x00000fa0
        /*067c*/ 	.word	0x000000ff
        /*0680*/ 	.word	0x000002c0
        /*0684*/ 	.short	0x0100
        /*0686*/ 	.byte	0x09
	.zero		1


	//   ....[88]....
        /*0688*/ 	.word	0x00000fb0
        /*068c*/ 	.word	0x000000ff
        /*0690*/ 	.word	0x000002a8
        /*0694*/ 	.short	0x0100
        /*0696*/ 	.byte	0x09
	.zero		1


	//   ....[89]....
        /*0698*/ 	.word	0x00000fc0
        /*069c*/ 	.word	0x000000ff
        /*06a0*/ 	.word	0x000002c8
        /*06a4*/ 	.short	0x0100
        /*06a6*/ 	.byte	0x09
	.zero		1


	//   ....[90]....
        /*06a8*/ 	.word	0x000010b0
        /*06ac*/ 	.word	0x000000ff
        /*06b0*/ 	.word	0x000002d0
        /*06b4*/ 	.short	0x0100
        /*06b6*/ 	.byte	0x08
	.zero		1


	//   ....[91]....
        /*06b8*/ 	.word	0x000010c0
        /*06bc*/ 	.word	0x000000ff
        /*06c0*/ 	.word	0x000002e0
        /*06c4*/ 	.short	0x0100
        /*06c6*/ 	.byte	0x08
	.zero		1


	//   ....[92]....
        /*06c8*/ 	.word	0x000010d0
        /*06cc*/ 	.word	0x000000ff
        /*06d0*/ 	.word	0x000002d8
        /*06d4*/ 	.short	0x0100
        /*06d6*/ 	.byte	0x08
	.zero		1


	//   ....[93]....
        /*06d8*/ 	.word	0x000010e0
        /*06dc*/ 	.word	0x000000ff
        /*06e0*/ 	.word	0x000002e8
        /*06e4*/ 	.short	0x0100
        /*06e6*/ 	.byte	0x08
	.zero		1


	//   ....[94]....
        /*06e8*/ 	.word	0x000011d0
        /*06ec*/ 	.word	0x000000ff
        /*06f0*/ 	.word	0x000002f0
        /*06f4*/ 	.short	0x0100
        /*06f6*/ 	.byte	0x07
	.zero		1


	//   ....[95]....
        /*06f8*/ 	.word	0x00001bf0
        /*06fc*/ 	.word	0x00000003
        /*0700*/ 	.word	0x000002e0
        /*0704*/ 	.short	0x010a
        /*0706*/ 	.byte	0xff
	.zero		1


	//   ....[96]....
        /*0708*/ 	.word	0x00001c20
        /*070c*/ 	.word	0x00000003
        /*0710*/ 	.word	0x000002d0
        /*0714*/ 	.short	0x0101
        /*0716*/ 	.byte	0xff
	.zero		1


	//   ....[97]....
        /*0718*/ 	.word	0x00001d20
        /*071c*/ 	.word	0x000000ff
        /*0720*/ 	.word	0x00000118
        /*0724*/ 	.short	0x010a
        /*0726*/ 	.byte	0x08
	.zero		1


	//   ....[98]....
        /*0728*/ 	.word	0x00001df0
        /*072c*/ 	.word	0x000000ff
        /*0730*/ 	.word	0x00000118
        /*0734*/ 	.short	0x010a
        /*0736*/ 	.byte	0x21
	.zero		1


	//   ....[99]....
        /*0738*/ 	.word	0x00001fa0
        /*073c*/ 	.word	0x000000ff
        /*0740*/ 	.word	0x00000118
        /*0744*/ 	.short	0x010a
        /*0746*/ 	.byte	0x08
	.zero		1


	//   ....[100]....
        /*0748*/ 	.word	0x000020a0
        /*074c*/ 	.word	0x000000ff
        /*0750*/ 	.word	0x00000268
        /*0754*/ 	.short	0x0101
        /*0756*/ 	.byte	0x06
	.zero		1


	//   ....[101]....
        /*0758*/ 	.word	0x000020c0
        /*075c*/ 	.word	0x000000ff
        /*0760*/ 	.word	0x00000118
        /*0764*/ 	.short	0x010a
        /*0766*/ 	.byte	0x08
	.zero		1


	//   ....[102]....
        /*0768*/ 	.word	0x00002140
        /*076c*/ 	.word	0x000000ff
        /*0770*/ 	.word	0x00000118
        /*0774*/ 	.short	0x010a
        /*0776*/ 	.byte	0x11
	.zero		1


	//   ....[103]....
        /*0778*/ 	.word	0x000022d0
        /*077c*/ 	.word	0x000000ff
        /*0780*/ 	.word	0x00000118
        /*0784*/ 	.short	0x010a
        /*0786*/ 	.byte	0x08
	.zero		1


	//   ....[104]....
        /*0788*/ 	.word	0x00002420
        /*078c*/ 	.word	0x00000002
        /*0790*/ 	.word	0x00000270
        /*0794*/ 	.short	0x010a
        /*0796*/ 	.byte	0xff
	.zero		1


	//   ....[105]....
        /*0798*/ 	.word	0x000024e0
        /*079c*/ 	.word	0x00000002
        /*07a0*/ 	.word	0x00000000
        /*07a4*/ 	.short	0x0101
        /*07a6*/ 	.byte	0xff
	.zero		1


	//   ....[106]....
        /*07a8*/ 	.word	0x00002a40
        /*07ac*/ 	.word	0x000000ff
        /*07b0*/ 	.word	0x00000000
        /*07b4*/ 	.short	0x010a
        /*07b6*/ 	.byte	0x04
	.zero		1


	//   ....[107]....
        /*07b8*/ 	.word	0x00002ad0
        /*07bc*/ 	.word	0x000000ff
        /*07c0*/ 	.word	0x00000000
        /*07c4*/ 	.short	0x010a
        /*07c6*/ 	.byte	0x04
	.zero		1


	//   ....[108]....
        /*07c8*/ 	.word	0x00002b60
        /*07cc*/ 	.word	0x000000ff
        /*07d0*/ 	.word	0x00000000
        /*07d4*/ 	.short	0x010a
        /*07d6*/ 	.byte	0x04
	.zero		1


	//   ....[109]....
        /*07d8*/ 	.word	0x00002bf0
        /*07dc*/ 	.word	0x000000ff
        /*07e0*/ 	.word	0x00000000
        /*07e4*/ 	.short	0x010a
        /*07e6*/ 	.byte	0x04
	.zero		1


	//   ....[110]....
        /*07e8*/ 	.word	0x00002c80
        /*07ec*/ 	.word	0x000000ff
        /*07f0*/ 	.word	0x00000000
        /*07f4*/ 	.short	0x010a
        /*07f6*/ 	.byte	0x04
	.zero		1


	//   ....[111]....
        /*07f8*/ 	.word	0x00002d10
        /*07fc*/ 	.word	0x000000ff
        /*0800*/ 	.word	0x00000000
        /*0804*/ 	.short	0x010a
        /*0806*/ 	.byte	0x04
	.zero		1


	//   ....[112]....
        /*0808*/ 	.word	0x00002da0
        /*080c*/ 	.word	0x000000ff
        /*0810*/ 	.word	0x00000000
        /*0814*/ 	.short	0x010a
        /*0816*/ 	.byte	0x04
	.zero		1


	//   ....[113]....
        /*0818*/ 	.word	0x00002e30
        /*081c*/ 	.word	0x000000ff
        /*0820*/ 	.word	0x00000000
        /*0824*/ 	.short	0x010a
        /*0826*/ 	.byte	0x04
	.zero		1


	//   ....[114]....
        /*0828*/ 	.word	0x00002ec0
        /*082c*/ 	.word	0x000000ff
        /*0830*/ 	.word	0x00000000
        /*0834*/ 	.short	0x010a
        /*0836*/ 	.byte	0x04
	.zero		1


	//   ....[115]....
        /*0838*/ 	.word	0x00002f50
        /*083c*/ 	.word	0x000000ff
        /*0840*/ 	.word	0x00000000
        /*0844*/ 	.short	0x010a
        /*0846*/ 	.byte	0x04
	.zero		1


	//   ....[116]....
        /*0848*/ 	.word	0x00002fe0
        /*084c*/ 	.word	0x000000ff
        /*0850*/ 	.word	0x00000000
        /*0854*/ 	.short	0x010a
        /*0856*/ 	.byte	0x04
	.zero		1


	//   ....[117]....
        /*0858*/ 	.word	0x00003070
        /*085c*/ 	.word	0x000000ff
        /*0860*/ 	.word	0x00000000
        /*0864*/ 	.short	0x010a
        /*0866*/ 	.byte	0x04
	.zero		1


	//   ....[118]....
        /*0868*/ 	.word	0x00003100
        /*086c*/ 	.word	0x000000ff
        /*0870*/ 	.word	0x00000000
        /*0874*/ 	.short	0x010a
        /*0876*/ 	.byte	0x04
	.zero		1


	//   ....[119]....
        /*0878*/ 	.word	0x00003190
        /*087c*/ 	.word	0x000000ff
        /*0880*/ 	.word	0x00000000
        /*0884*/ 	.short	0x010a
        /*0886*/ 	.byte	0x04
	.zero		1


	//   ....[120]....
        /*0888*/ 	.word	0x00003220
        /*088c*/ 	.word	0x000000ff
        /*0890*/ 	.word	0x00000000
        /*0894*/ 	.short	0x010a
        /*0896*/ 	.byte	0x04
	.zero		1


	//   ....[121]....
        /*0898*/ 	.word	0x000032b0
        /*089c*/ 	.word	0x000000ff
        /*08a0*/ 	.word	0x00000000
        /*08a4*/ 	.short	0x010a
        /*08a6*/ 	.byte	0x04
	.zero		1


	//   ....[122]....
        /*08a8*/ 	.word	0x00003340
        /*08ac*/ 	.word	0x000000ff
        /*08b0*/ 	.word	0x00000000
        /*08b4*/ 	.short	0x010a
        /*08b6*/ 	.byte	0x04
	.zero		1


	//   ....[123]....
        /*08b8*/ 	.word	0x000033d0
        /*08bc*/ 	.word	0x000000ff
        /*08c0*/ 	.word	0x00000000
        /*08c4*/ 	.short	0x010a
        /*08c6*/ 	.byte	0x04
	.zero		1


	//   ....[124]....
        /*08c8*/ 	.word	0x00003460
        /*08cc*/ 	.word	0x000000ff
        /*08d0*/ 	.word	0x00000000
        /*08d4*/ 	.short	0x010a
        /*08d6*/ 	.byte	0x04
	.zero		1


	//   ....[125]....
        /*08d8*/ 	.word	0x000034f0
        /*08dc*/ 	.word	0x000000ff
        /*08e0*/ 	.word	0x00000000
        /*08e4*/ 	.short	0x010a
        /*08e6*/ 	.byte	0x04
	.zero		1


	//   ....[126]....
        /*08e8*/ 	.word	0x00003580
        /*08ec*/ 	.word	0x000000ff
        /*08f0*/ 	.word	0x00000000
        /*08f4*/ 	.short	0x010a
        /*08f6*/ 	.byte	0x04
	.zero		1


	//   ....[127]....
        /*08f8*/ 	.word	0x00003610
        /*08fc*/ 	.word	0x000000ff
        /*0900*/ 	.word	0x00000000
        /*0904*/ 	.short	0x010a
        /*0906*/ 	.byte	0x04
	.zero		1


	//   ....[128]....
        /*0908*/ 	.word	0x000036a0
        /*090c*/ 	.word	0x000000ff
        /*0910*/ 	.word	0x00000000
        /*0914*/ 	.short	0x010a
        /*0916*/ 	.byte	0x04
	.zero		1


	//   ....[129]....
        /*0918*/ 	.word	0x00003730
        /*091c*/ 	.word	0x000000ff
        /*0920*/ 	.word	0x00000000
        /*0924*/ 	.short	0x010a
        /*0926*/ 	.byte	0x04
	.zero		1


	//   ....[130]....
        /*0928*/ 	.word	0x000037c0
        /*092c*/ 	.word	0x000000ff
        /*0930*/ 	.word	0x00000000
        /*0934*/ 	.short	0x010a
        /*0936*/ 	.byte	0x04
	.zero		1


	//   ....[131]....
        /*0938*/ 	.word	0x00003850
        /*093c*/ 	.word	0x000000ff
        /*0940*/ 	.word	0x00000000
        /*0944*/ 	.short	0x010a
        /*0946*/ 	.byte	0x04
	.zero		1


	//   ....[132]....
        /*0948*/ 	.word	0x000038e0
        /*094c*/ 	.word	0x000000ff
        /*0950*/ 	.word	0x00000000
        /*0954*/ 	.short	0x010a
        /*0956*/ 	.byte	0x04
	.zero		1


	//   ....[133]....
        /*0958*/ 	.word	0x00003970
        /*095c*/ 	.word	0x000000ff
        /*0960*/ 	.word	0x00000000
        /*0964*/ 	.short	0x010a
        /*0966*/ 	.byte	0x04
	.zero		1


	//   ....[134]....
        /*0968*/ 	.word	0x00003a00
        /*096c*/ 	.word	0x000000ff
        /*0970*/ 	.word	0x00000000
        /*0974*/ 	.short	0x010a
        /*0976*/ 	.byte	0x04
	.zero		1


	//   ....[135]....
        /*0978*/ 	.word	0x00003a90
        /*097c*/ 	.word	0x000000ff
        /*0980*/ 	.word	0x00000000
        /*0984*/ 	.short	0x010a
        /*0986*/ 	.byte	0x04
	.zero		1


	//   ....[136]....
        /*0988*/ 	.word	0x00003b20
        /*098c*/ 	.word	0x000000ff
        /*0990*/ 	.word	0x00000000
        /*0994*/ 	.short	0x010a
        /*0996*/ 	.byte	0x04
	.zero		1


	//   ....[137]....
        /*0998*/ 	.word	0x00003bb0
        /*099c*/ 	.word	0x000000ff
        /*09a0*/ 	.word	0x00000000
        /*09a4*/ 	.short	0x010a
        /*09a6*/ 	.byte	0x04
	.zero		1


	//   ....[138]....
        /*09a8*/ 	.word	0x00003c40
        /*09ac*/ 	.word	0x000000ff
        /*09b0*/ 	.word	0x00000000
        /*09b4*/ 	.short	0x010a
        /*09b6*/ 	.byte	0x04
	.zero		1


	//   ....[139]....
        /*09b8*/ 	.word	0x00003cd0
        /*09bc*/ 	.word	0x000000ff
        /*09c0*/ 	.word	0x00000000
        /*09c4*/ 	.short	0x010a
        /*09c6*/ 	.byte	0x04
	.zero		1


	//   ....[140]....
        /*09c8*/ 	.word	0x00003d70
        /*09cc*/ 	.word	0x00000000
        /*09d0*/ 	.word	0x00000000
        /*09d4*/ 	.short	0x010a
        /*09d6*/ 	.byte	0xff
	.zero		1


	//   ....[141]....
        /*09d8*/ 	.word	0x00003ea0
        /*09dc*/ 	.word	0x00000000
        /*09e0*/ 	.word	0x000002d0
        /*09e4*/ 	.short	0x010a
        /*09e6*/ 	.byte	0xff
	.zero		1


	//   ....[142]....
        /*09e8*/ 	.word	0x00003f10
        /*09ec*/ 	.word	0x00000004
        /*09f0*/ 	.word	0x00000000
        /*09f4*/ 	.short	0x0101
        /*09f6*/ 	.byte	0xff
	.zero		1


	//   ....[143]....
        /*09f8*/ 	.word	0x00003f30
        /*09fc*/ 	.word	0x000000ff
        /*0a00*/ 	.word	0x00000280
        /*0a04*/ 	.short	0x010a
        /*0a06*/ 	.byte	0x05
	.zero		1


	//   ....[144]....
        /*0a08*/ 	.word	0x00004050
        /*0a0c*/ 	.word	0x00000000
        /*0a10*/ 	.word	0x00000270
        /*0a14*/ 	.short	0x010a
        /*0a16*/ 	.byte	0xff
	.zero		1


	//   ....[145]....
        /*0a18*/ 	.word	0x00004150
        /*0a1c*/ 	.word	0x00000000
        /*0a20*/ 	.word	0x00000000
        /*0a24*/ 	.short	0x0101
        /*0a26*/ 	.byte	0xff
	.zero		1


	//   ....[146]....
        /*0a28*/ 	.word	0x000041e0
        /*0a2c*/ 	.word	0x000000ff
        /*0a30*/ 	.word	0x00000280
        /*0a34*/ 	.short	0x0106
        /*0a36*/ 	.byte	0x05
	.zero		1


	//   ....[147]....
        /*0a38*/ 	.word	0x00004200
        /*0a3c*/ 	.word	0x000000ff
        /*0a40*/ 	.word	0x00000280
        /*0a44*/ 	.short	0x010a
        /*0a46*/ 	.byte	0x05
	.zero		1


	//   ....[148]....
        /*0a48*/ 	.word	0x00004290
        /*0a4c*/ 	.word	0x000000ff
        /*0a50*/ 	.word	0x00000280
        /*0a54*/ 	.short	0x0106
        /*0a56*/ 	.byte	0x04
	.zero		1


	//   ....[149]....
        /*0a58*/ 	.word	0x000042d0
        /*0a5c*/ 	.word	0x00000000
        /*0a60*/ 	.word	0x00000280
        /*0a64*/ 	.short	0x010a
        /*0a66*/ 	.byte	0xff
	.zero		1


	//   ....[150]....
        /*0a68*/ 	.word	0x00004510
        /*0a6c*/ 	.word	0x000000ff
        /*0a70*/ 	.word	0x00000008
        /*0a74*/ 	.short	0x010a
        /*0a76*/ 	.byte	0x06
	.zero		1


	//   ....[151]....
        /*0a78*/ 	.word	0x00004530
        /*0a7c*/ 	.word	0x000000ff
        /*0a80*/ 	.word	0x00000008
        /*0a84*/ 	.short	0x010a
        /*0a86*/ 	.byte	0x06
	.zero		1


	//   ....[152]....
        /*0a88*/ 	.word	0x000046c0
        /*0a8c*/ 	.word	0x000000ff
        /*0a90*/ 	.word	0x00000008
        /*0a94*/ 	.short	0x010a
        /*0a96*/ 	.byte	0x06
	.zero		1


	//   ....[153]....
        /*0a98*/ 	.word	0x000046e0
        /*0a9c*/ 	.word	0x000000ff
        /*0aa0*/ 	.word	0x00000008
        /*0aa4*/ 	.short	0x010a
        /*0aa6*/ 	.byte	0x06
	.zero		1


	//   ....[154]....
        /*0aa8*/ 	.word	0x000047a0
        /*0aac*/ 	.word	0x000000ff
        /*0ab0*/ 	.word	0x00000000
        /*0ab4*/ 	.short	0x0101
        /*0ab6*/ 	.byte	0x07
	.zero		1


	//   ....[155]....
        /*0ab8*/ 	.word	0x00004aa0
        /*0abc*/ 	.word	0x00000000
        /*0ac0*/ 	.word	0x00000270
        /*0ac4*/ 	.short	0x010a
        /*0ac6*/ 	.byte	0xff
	.zero		1


	//   ....[156]....
        /*0ac8*/ 	.word	0x00004b60
        /*0acc*/ 	.word	0x00000000
        /*0ad0*/ 	.word	0x00000000
        /*0ad4*/ 	.short	0x0101
        /*0ad6*/ 	.byte	0xff
	.zero		1


	//   ....[157]....
        /*0ad8*/ 	.word	0x00004c20
        /*0adc*/ 	.word	0x000000ff
        /*0ae0*/ 	.word	0x00000000
        /*0ae4*/ 	.short	0x010a
        /*0ae6*/ 	.byte	0x06
	.zero		1


	//   ....[158]....
        /*0ae8*/ 	.word	0x00004c30
        /*0aec*/ 	.word	0x000000ff
        /*0af0*/ 	.word	0x000002b0
        /*0af4*/ 	.short	0x010a
        /*0af6*/ 	.byte	0x0a
	.zero		1


	//   ....[159]....
        /*0af8*/ 	.word	0x00004ce0
        /*0afc*/ 	.word	0x000000ff
        /*0b00*/ 	.word	0x00000000
        /*0b04*/ 	.short	0x010a
        /*0b06*/ 	.byte	0x09
	.zero		1


	//   ....[160]....
        /*0b08*/ 	.word	0x00004e20
        /*0b0c*/ 	.word	0x000000ff
        /*0b10*/ 	.word	0x00000000
        /*0b14*/ 	.short	0x010a
        /*0b16*/ 	.byte	0x06
	.zero		1


	//   ....[161]....
        /*0b18*/ 	.word	0x00005070
        /*0b1c*/ 	.word	0x000000ff
        /*0b20*/ 	.word	0x00000000
        /*0b24*/ 	.short	0x010a
        /*0b26*/ 	.byte	0x07
	.zero		1


	//   ....[162]....
        /*0b28*/ 	.word	0x00005100
        /*0b2c*/ 	.word	0x000000ff
        /*0b30*/ 	.word	0x00000000
        /*0b34*/ 	.short	0x010a
        /*0b36*/ 	.byte	0x07
	.zero		1


	//   ....[163]....
        /*0b38*/ 	.word	0x00005190
        /*0b3c*/ 	.word	0x000000ff
        /*0b40*/ 	.word	0x00000000
        /*0b44*/ 	.short	0x010a
        /*0b46*/ 	.byte	0x07
	.zero		1


	//   ....[164]....
        /*0b48*/ 	.word	0x00005230
        /*0b4c*/ 	.word	0x00000000
        /*0b50*/ 	.word	0x00000000
        /*0b54*/ 	.short	0x010a
        /*0b56*/ 	.byte	0xff
	.zero		1


	//   ....[165]....
        /*0b58*/ 	.word	0x00005270
        /*0b5c*/ 	.word	0x00000000
        /*0b60*/ 	.word	0x00000000
        /*0b64*/ 	.short	0x010a
        /*0b66*/ 	.byte	0xff
	.zero		1


	//   ....[166]....
        /*0b68*/ 	.word	0x000052e0
        /*0b6c*/ 	.word	0x000000ff
        /*0b70*/ 	.word	0x00000000
        /*0b74*/ 	.short	0x0101
        /*0b76*/ 	.byte	0x05
	.zero		1


	//   ....[167]....
        /*0b78*/ 	.word	0x00005320
        /*0b7c*/ 	.word	0x000000ff
        /*0b80*/ 	.word	0x000002f0
        /*0b84*/ 	.short	0x010a
        /*0b86*/ 	.byte	0x08
	.zero		1


	//   ....[168]....
        /*0b88*/ 	.word	0x00005370
        /*0b8c*/ 	.word	0x000000ff
        /*0b90*/ 	.word	0x00000000
        /*0b94*/ 	.short	0x0101
        /*0b96*/ 	.byte	0x05
	.zero		1


	//   ....[169]....
        /*0b98*/ 	.word	0x00005780
        /*0b9c*/ 	.word	0x00000000
        /*0ba0*/ 	.word	0x00000270
        /*0ba4*/ 	.short	0x010a
        /*0ba6*/ 	.byte	0xff
	.zero		1


	//   ....[170]....
        /*0ba8*/ 	.word	0x00005840
        /*0bac*/ 	.word	0x00000000
        /*0bb0*/ 	.word	0x00000000
        /*0bb4*/ 	.short	0x0101
        /*0bb6*/ 	.byte	0xff
	.zero		1


	//   ....[171]....
        /*0bb8*/ 	.word	0x00005b60
        /*0bbc*/ 	.word	0x000000ff
        /*0bc0*/ 	.word	0x00000268
        /*0bc4*/ 	.short	0x010a
        /*0bc6*/ 	.byte	0x07
	.zero		1


	//   ....[172]....
        /*0bc8*/ 	.word	0x00005d80
        /*0bcc*/ 	.word	0x000000ff
        /*0bd0*/ 	.word	0x00000248
        /*0bd4*/ 	.short	0x010a
        /*0bd6*/ 	.byte	0x0f
	.zero		1


	//   ....[173]....
        /*0bd8*/ 	.word	0x00006030
        /*0bdc*/ 	.word	0x000000ff
        /*0be0*/ 	.word	0x00000230
        /*0be4*/ 	.short	0x010b
        /*0be6*/ 	.byte	0x0f
	.zero		1


	//   ....[174]....
        /*0be8*/ 	.word	0x000060b0
        /*0bec*/ 	.word	0x000000ff
        /*0bf0*/ 	.word	0x00000000
        /*0bf4*/ 	.short	0x0101
        /*0bf6*/ 	.byte	0x10
	.zero		1


	//   ....[175]....
        /*0bf8*/ 	.word	0x000060f0
        /*0bfc*/ 	.word	0x000000ff
        /*0c00*/ 	.word	0x00000248
        /*0c04*/ 	.short	0x010a
        /*0c06*/ 	.byte	0x0d
	.zero		1


	//   ....[176]....
        /*0c08*/ 	.word	0x00006330
        /*0c0c*/ 	.word	0x000000ff
        /*0c10*/ 	.word	0x00000230
        /*0c14*/ 	.short	0x010b
        /*0c16*/ 	.byte	0x0d
	.zero		1


	//   ....[177]....
        /*0c18*/ 	.word	0x000063a0
        /*0c1c*/ 	.word	0x000000ff
        /*0c20*/ 	.word	0x00000000
        /*0c24*/ 	.short	0x0101
        /*0c26*/ 	.byte	0x0f
	.zero		1


	//   ....[178]....
        /*0c28*/ 	.word	0x000063f0
        /*0c2c*/ 	.word	0x000000ff
        /*0c30*/ 	.word	0x00000000
        /*0c34*/ 	.short	0x010a
        /*0c36*/ 	.byte	0x04
	.zero		1


	//   ....[179]....
        /*0c38*/ 	.word	0x00006480
        /*0c3c*/ 	.word	0x000000ff
        /*0c40*/ 	.word	0x00000000
        /*0c44*/ 	.short	0x010a
        /*0c46*/ 	.byte	0x04
	.zero		1


	//   ....[180]....
        /*0c48*/ 	.word	0x00006520
        /*0c4c*/ 	.word	0x00000000
        /*0c50*/ 	.word	0x00000000
        /*0c54*/ 	.short	0x010a
        /*0c56*/ 	.byte	0xff
	.zero		1


	//   ....[181]....
        /*0c58*/ 	.word	0x00006860
        /*0c5c*/ 	.word	0x00000000
        /*0c60*/ 	.word	0x00000270
        /*0c64*/ 	.short	0x010a
        /*0c66*/ 	.byte	0xff
	.zero		1


	//   ....[182]....
        /*0c68*/ 	.word	0x00006970
        /*0c6c*/ 	.word	0x00000000
        /*0c70*/ 	.word	0x00000000
        /*0c74*/ 	.short	0x0101
        /*0c76*/ 	.byte	0xff
	.zero		1


	//   ....[183]....
        /*0c78*/ 	.word	0x000073c0
        /*0c7c*/ 	.word	0x00000000
        /*0c80*/ 	.word	0x00000230
        /*0c84*/ 	.short	0x010a
        /*0c86*/ 	.byte	0xff
	.zero		1


	//   ....[184]....
        /*0c88*/ 	.word	0x00007400
        /*0c8c*/ 	.word	0x0000004c
        /*0c90*/ 	.word	0x00000290
        /*0c94*/ 	.short	0x010a
        /*0c96*/ 	.byte	0xff
	.zero		1


	//   ....[185]....
        /*0c98*/ 	.word	0x00007510
        /*0c9c*/ 	.word	0x00000000
        /*0ca0*/ 	.word	0x00000230
        /*0ca4*/ 	.short	0x010a
        /*0ca6*/ 	.byte	0xff
	.zero		1


	//   ....[186]....
        /*0ca8*/ 	.word	0x00007620
        /*0cac*/ 	.word	0x0000004c
        /*0cb0*/ 	.word	0x00000290
        /*0cb4*/ 	.short	0x010a
        /*0cb6*/ 	.byte	0xff
	.zero		1


	//   ....[187]....
        /*0cb8*/ 	.word	0x00007e30
        /*0cbc*/ 	.word	0x00000000
        /*0cc0*/ 	.word	0x00000000
        /*0cc4*/ 	.short	0x0101
        /*0cc6*/ 	.byte	0xff
	.zero		1


	//   ....[188]....
        /*0cc8*/ 	.word	0x00007e40
        /*0ccc*/ 	.word	0x00000002
        /*0cd0*/ 	.word	0x00000230
        /*0cd4*/ 	.short	0x010a
        /*0cd6*/ 	.byte	0xff
	.zero		1


	//   ....[189]....
        /*0cd8*/ 	.word	0x00007f00
        /*0cdc*/ 	.word	0x00000002
        /*0ce0*/ 	.word	0x00000230
        /*0ce4*/ 	.short	0x010a
        /*0ce6*/ 	.byte	0xff
	.zero		1


	//   ....[190]....
        /*0ce8*/ 	.word	0x00008280
        /*0cec*/ 	.word	0x0000004c
        /*0cf0*/ 	.word	0x00000000
        /*0cf4*/ 	.short	0x0101
        /*0cf6*/ 	.byte	0xff
	.zero		1


	//   ....[191]....
        /*0cf8*/ 	.word	0x00008820
        /*0cfc*/ 	.word	0x00000002
        /*0d00*/ 	.word	0x00000000
        /*0d04*/ 	.short	0x0101
        /*0d06*/ 	.byte	0xff
	.zero		1


	//   ....[192]....
        /*0d08*/ 	.word	0x00008a90
        /*0d0c*/ 	.word	0x000000ff
        /*0d10*/ 	.word	0x00000000
        /*0d14*/ 	.short	0x0101
        /*0d16*/ 	.byte	0x04
	.zero		1


	//   ....[193]....
        /*0d18*/ 	.word	0x00008ab0
        /*0d1c*/ 	.word	0x00000003
        /*0d20*/ 	.word	0x000002e0
        /*0d24*/ 	.short	0x010a
        /*0d26*/ 	.byte	0xff
	.zero		1


	//   ....[194]....
        /*0d28*/ 	.word	0x00008b10
        /*0d2c*/ 	.word	0x00000002
        /*0d30*/ 	.word	0x00000118
        /*0d34*/ 	.short	0x010a
        /*0d36*/ 	.byte	0xff
	.zero		1


	//   ....[195]....
        /*0d38*/ 	.word	0x00008b70
        /*0d3c*/ 	.word	0x00000002
        /*0d40*/ 	.word	0x00000118
        /*0d44*/ 	.short	0x010a
        /*0d46*/ 	.byte	0xff
	.zero		1


	//   ....[196]....
        /*0d48*/ 	.word	0x00008bc0
        /*0d4c*/ 	.word	0x00000002
        /*0d50*/ 	.word	0x00000270
        /*0d54*/ 	.short	0x010a
        /*0d56*/ 	.byte	0xff
	.zero		1


	//   ....[197]....
        /*0d58*/ 	.word	0x00008c20
        /*0d5c*/ 	.word	0x00000000
        /*0d60*/ 	.word	0x00000000
        /*0d64*/ 	.short	0x010a
        /*0d66*/ 	.byte	0xff
	.zero		1


	//   ....[198]....
        /*0d68*/ 	.word	0x00008c80
        /*0d6c*/ 	.word	0x00000000
        /*0d70*/ 	.word	0x00000000
        /*0d74*/ 	.short	0x010a
        /*0d76*/ 	.byte	0xff
	.zero		1


	//   ....[199]....
        /*0d78*/ 	.word	0x00008ce0
        /*0d7c*/ 	.word	0x00000000
        /*0d80*/ 	.word	0x00000000
        /*0d84*/ 	.short	0x010a
        /*0d86*/ 	.byte	0xff
	.zero		1


	//   ....[200]....
        /*0d88*/ 	.word	0x00008d40
        /*0d8c*/ 	.word	0x00000000
        /*0d90*/ 	.word	0x00000000
        /*0d94*/ 	.short	0x010a
        /*0d96*/ 	.byte	0xff
	.zero		1


	//   ....[201]....
        /*0d98*/ 	.word	0x00008da0
        /*0d9c*/ 	.word	0x00000000
        /*0da0*/ 	.word	0x00000000
        /*0da4*/ 	.short	0x010a
        /*0da6*/ 	.byte	0xff
	.zero		1


	//   ....[202]....
        /*0da8*/ 	.word	0x00008e00
        /*0dac*/ 	.word	0x00000000
        /*0db0*/ 	.word	0x00000000
        /*0db4*/ 	.short	0x010a
        /*0db6*/ 	.byte	0xff
	.zero		1


	//   ....[203]....
        /*0db8*/ 	.word	0x00008e60
        /*0dbc*/ 	.word	0x00000000
        /*0dc0*/ 	.word	0x00000000
        /*0dc4*/ 	.short	0x010a
        /*0dc6*/ 	.byte	0xff
	.zero		1


	//   ....[204]....
        /*0dc8*/ 	.word	0x00008ec0
        /*0dcc*/ 	.word	0x00000000
        /*0dd0*/ 	.word	0x00000000
        /*0dd4*/ 	.short	0x010a
        /*0dd6*/ 	.byte	0xff
	.zero		1


	//   ....[205]....
        /*0dd8*/ 	.word	0x00008f20
        /*0ddc*/ 	.word	0x00000000
        /*0de0*/ 	.word	0x00000000
        /*0de4*/ 	.short	0x010a
        /*0de6*/ 	.byte	0xff
	.zero		1


	//   ....[206]....
        /*0de8*/ 	.word	0x00008f80
        /*0dec*/ 	.word	0x00000000
        /*0df0*/ 	.word	0x00000000
        /*0df4*/ 	.short	0x010a
        /*0df6*/ 	.byte	0xff
	.zero		1


	//   ....[207]....
        /*0df8*/ 	.word	0x00008fe0
        /*0dfc*/ 	.word	0x00000000
        /*0e00*/ 	.word	0x00000000
        /*0e04*/ 	.short	0x010a
        /*0e06*/ 	.byte	0xff
	.zero		1


	//   ....[208]....
        /*0e08*/ 	.word	0x00009040
        /*0e0c*/ 	.word	0x00000000
        /*0e10*/ 	.word	0x00000000
        /*0e14*/ 	.short	0x010a
        /*0e16*/ 	.byte	0xff
	.zero		1


	//   ....[209]....
        /*0e18*/ 	.word	0x000090a0
        /*0e1c*/ 	.word	0x00000000
        /*0e20*/ 	.word	0x00000000
        /*0e24*/ 	.short	0x010a
        /*0e26*/ 	.byte	0xff
	.zero		1


	//   ....[210]....
        /*0e28*/ 	.word	0x00009100
        /*0e2c*/ 	.word	0x00000000
        /*0e30*/ 	.word	0x00000000
        /*0e34*/ 	.short	0x010a
        /*0e36*/ 	.byte	0xff
	.zero		1


	//   ....[211]....
        /*0e38*/ 	.word	0x00009160
        /*0e3c*/ 	.word	0x00000000
        /*0e40*/ 	.word	0x00000000
        /*0e44*/ 	.short	0x010a
        /*0e46*/ 	.byte	0xff
	.zero		1


	//   ....[212]....
        /*0e48*/ 	.word	0x000091c0
        /*0e4c*/ 	.word	0x00000000
        /*0e50*/ 	.word	0x00000000
        /*0e54*/ 	.short	0x010a
        /*0e56*/ 	.byte	0xff
	.zero		1


	//   ....[213]....
        /*0e58*/ 	.word	0x00009220
        /*0e5c*/ 	.word	0x00000000
        /*0e60*/ 	.word	0x00000000
        /*0e64*/ 	.short	0x010a
        /*0e66*/ 	.byte	0xff
	.zero		1


	//   ....[214]....
        /*0e68*/ 	.word	0x00009280
        /*0e6c*/ 	.word	0x00000000
        /*0e70*/ 	.word	0x00000000
        /*0e74*/ 	.short	0x010a
        /*0e76*/ 	.byte	0xff
	.zero		1


	//   ....[215]....
        /*0e78*/ 	.word	0x000092e0
        /*0e7c*/ 	.word	0x00000000
        /*0e80*/ 	.word	0x00000000
        /*0e84*/ 	.short	0x010a
        /*0e86*/ 	.byte	0xff
	.zero		1


	//   ....[216]....
        /*0e88*/ 	.word	0x00009340
        /*0e8c*/ 	.word	0x00000000
        /*0e90*/ 	.word	0x00000000
        /*0e94*/ 	.short	0x010a
        /*0e96*/ 	.byte	0xff
	.zero		1


	//   ....[217]....
        /*0e98*/ 	.word	0x000093a0
        /*0e9c*/ 	.word	0x00000000
        /*0ea0*/ 	.word	0x00000000
        /*0ea4*/ 	.short	0x010a
        /*0ea6*/ 	.byte	0xff
	.zero		1


	//   ....[218]....
        /*0ea8*/ 	.word	0x00009400
        /*0eac*/ 	.word	0x00000000
        /*0eb0*/ 	.word	0x00000000
        /*0eb4*/ 	.short	0x010a
        /*0eb6*/ 	.byte	0xff
	.zero		1


	//   ....[219]....
        /*0eb8*/ 	.word	0x00009460
        /*0ebc*/ 	.word	0x00000000
        /*0ec0*/ 	.word	0x00000000
        /*0ec4*/ 	.short	0x010a
        /*0ec6*/ 	.byte	0xff
	.zero		1


	//   ....[220]....
        /*0ec8*/ 	.word	0x000094c0
        /*0ecc*/ 	.word	0x00000000
        /*0ed0*/ 	.word	0x00000000
        /*0ed4*/ 	.short	0x010a
        /*0ed6*/ 	.byte	0xff
	.zero		1


	//   ....[221]....
        /*0ed8*/ 	.word	0x00009520
        /*0edc*/ 	.word	0x00000000
        /*0ee0*/ 	.word	0x00000000
        /*0ee4*/ 	.short	0x010a
        /*0ee6*/ 	.byte	0xff
	.zero		1


	//   ....[222]....
        /*0ee8*/ 	.word	0x00009580
        /*0eec*/ 	.word	0x00000000
        /*0ef0*/ 	.word	0x00000000
        /*0ef4*/ 	.short	0x010a
        /*0ef6*/ 	.byte	0xff
	.zero		1


	//   ....[223]....
        /*0ef8*/ 	.word	0x000095e0
        /*0efc*/ 	.word	0x00000000
        /*0f00*/ 	.word	0x00000000
        /*0f04*/ 	.short	0x010a
        /*0f06*/ 	.byte	0xff
	.zero		1


	//   ....[224]....
        /*0f08*/ 	.word	0x00009640
        /*0f0c*/ 	.word	0x00000000
        /*0f10*/ 	.word	0x00000000
        /*0f14*/ 	.short	0x010a
        /*0f16*/ 	.byte	0xff
	.zero		1


	//   ....[225]....
        /*0f18*/ 	.word	0x000096a0
        /*0f1c*/ 	.word	0x00000000
        /*0f20*/ 	.word	0x00000000
        /*0f24*/ 	.short	0x010a
        /*0f26*/ 	.byte	0xff
	.zero		1


	//   ....[226]....
        /*0f28*/ 	.word	0x00009700
        /*0f2c*/ 	.word	0x00000000
        /*0f30*/ 	.word	0x00000000
        /*0f34*/ 	.short	0x010a
        /*0f36*/ 	.byte	0xff
	.zero		1


	//   ....[227]....
        /*0f38*/ 	.word	0x00009760
        /*0f3c*/ 	.word	0x00000000
        /*0f40*/ 	.word	0x00000000
        /*0f44*/ 	.short	0x010a
        /*0f46*/ 	.byte	0xff
	.zero		1


	//   ....[228]....
        /*0f48*/ 	.word	0x000097c0
        /*0f4c*/ 	.word	0x00000000
        /*0f50*/ 	.word	0x00000000
        /*0f54*/ 	.short	0x010a
        /*0f56*/ 	.byte	0xff
	.zero		1


	//   ....[229]....
        /*0f58*/ 	.word	0x00009820
        /*0f5c*/ 	.word	0x00000000
        /*0f60*/ 	.word	0x00000000
        /*0f64*/ 	.short	0x010a
        /*0f66*/ 	.byte	0xff
	.zero		1


	//   ....[230]....
        /*0f68*/ 	.word	0x00009880
        /*0f6c*/ 	.word	0x00000000
        /*0f70*/ 	.word	0x00000000
        /*0f74*/ 	.short	0x010a
        /*0f76*/ 	.byte	0xff
	.zero		1


	//   ....[231]....
        /*0f78*/ 	.word	0x000098d0
        /*0f7c*/ 	.word	0x00000000
        /*0f80*/ 	.word	0x000002d0
        /*0f84*/ 	.short	0x010a
        /*0f86*/ 	.byte	0xff
	.zero		1


	//   ....[232]....
        /*0f88*/ 	.word	0x00009930
        /*0f8c*/ 	.word	0x00000000
        /*0f90*/ 	.word	0x00000280
        /*0f94*/ 	.short	0x010a
        /*0f96*/ 	.byte	0xff
	.zero		1


	//   ....[233]....
        /*0f98*/ 	.word	0x00009980
        /*0f9c*/ 	.word	0x00000000
        /*0fa0*/ 	.word	0x00000270
        /*0fa4*/ 	.short	0x010a
        /*0fa6*/ 	.byte	0xff
	.zero		1


	//   ....[234]....
        /*0fa8*/ 	.word	0x000099e0
        /*0fac*/ 	.word	0x00000000
        /*0fb0*/ 	.word	0x00000280
        /*0fb4*/ 	.short	0x010a
        /*0fb6*/ 	.byte	0xff
	.zero		1


	//   ....[235]....
        /*0fb8*/ 	.word	0x00009a40
        /*0fbc*/ 	.word	0x00000004
        /*0fc0*/ 	.word	0x00000008
        /*0fc4*/ 	.short	0x010a
        /*0fc6*/ 	.byte	0xff
	.zero		1


	//   ....[236]....
        /*0fc8*/ 	.word	0x00009b20
        /*0fcc*/ 	.word	0x00000002
        /*0fd0*/ 	.word	0x00000008
        /*0fd4*/ 	.short	0x010a
        /*0fd6*/ 	.byte	0xff
	.zero		1


	//   ....[237]....
        /*0fd8*/ 	.word	0x00009b70
        /*0fdc*/ 	.word	0x00000000
        /*0fe0*/ 	.word	0x00000270
        /*0fe4*/ 	.short	0x010a
        /*0fe6*/ 	.byte	0xff
	.zero		1


	//   ....[238]....
        /*0fe8*/ 	.word	0x00009bd0
        /*0fec*/ 	.word	0x00000000
        /*0ff0*/ 	.word	0x000002b0
        /*0ff4*/ 	.short	0x010a
        /*0ff6*/ 	.byte	0xff
	.zero		1


	//   ....[239]....
        /*0ff8*/ 	.word	0x00009c30
        /*0ffc*/ 	.word	0x00000000
        /*1000*/ 	.word	0x00000000
        /*1004*/ 	.short	0x010a
        /*1006*/ 	.byte	0xff
	.zero		1


	//   ....[240]....
        /*1008*/ 	.word	0x00009c90
        /*100c*/ 	.word	0x00000000
        /*1010*/ 	.word	0x00000000
        /*1014*/ 	.short	0x010a
        /*1016*/ 	.byte	0xff
	.zero		1


	//   ....[241]....
        /*1018*/ 	.word	0x00009cf0
        /*101c*/ 	.word	0x00000000
        /*1020*/ 	.word	0x00000000
        /*1024*/ 	.short	0x010a
        /*1026*/ 	.byte	0xff
	.zero		1


	//   ....[242]....
        /*1028*/ 	.word	0x00009d50
        /*102c*/ 	.word	0x00000000
        /*1030*/ 	.word	0x00000000
        /*1034*/ 	.short	0x010a
        /*1036*/ 	.byte	0xff
	.zero		1


	//   ....[243]....
        /*1038*/ 	.word	0x00009db0
        /*103c*/ 	.word	0x00000000
        /*1040*/ 	.word	0x000002f0
        /*1044*/ 	.short	0x010a
        /*1046*/ 	.byte	0xff
	.zero		1


	//   ....[244]....
        /*1048*/ 	.word	0x00009e00
        /*104c*/ 	.word	0x00000000
        /*1050*/ 	.word	0x00000270
        /*1054*/ 	.short	0x010a
        /*1056*/ 	.byte	0xff
	.zero		1


	//   ....[245]....
        /*1058*/ 	.word	0x00009e60
        /*105c*/ 	.word	0x00000000
        /*1060*/ 	.word	0x00000268
        /*1064*/ 	.short	0x010a
        /*1066*/ 	.byte	0xff
	.zero		1


	//   ....[246]....
        /*1068*/ 	.word	0x00009ec0
        /*106c*/ 	.word	0x00000000
        /*1070*/ 	.word	0x00000248
        /*1074*/ 	.short	0x010a
        /*1076*/ 	.byte	0xff
	.zero		1


	//   ....[247]....
        /*1078*/ 	.word	0x00009f20
        /*107c*/ 	.word	0x00000003
        /*1080*/ 	.word	0x00000248
        /*1084*/ 	.short	0x010a
        /*1086*/ 	.byte	0xff
	.zero		1


	//   ....[248]....
        /*1088*/ 	.word	0x00009f80
        /*108c*/ 	.word	0x00000000
        /*1090*/ 	.word	0x00000000
        /*1094*/ 	.short	0x010a
        /*1096*/ 	.byte	0xff
	.zero		1


	//   ....[249]....
        /*1098*/ 	.word	0x00009fe0
        /*109c*/ 	.word	0x00000000
        /*10a0*/ 	.word	0x00000000
        /*10a4*/ 	.short	0x010a
        /*10a6*/ 	.byte	0xff
	.zero		1


	//   ....[250]....
        /*10a8*/ 	.word	0x0000a030
        /*10ac*/ 	.word	0x00000000
        /*10b0*/ 	.word	0x00000270
        /*10b4*/ 	.short	0x010a
        /*10b6*/ 	.byte	0xff
	.zero		1


	//   ....[251]....
        /*10b8*/ 	.word	0x0000a080
        /*10bc*/ 	.word	0x00000000
        /*10c0*/ 	.word	0x00000230
        /*10c4*/ 	.short	0x010a
        /*10c6*/ 	.byte	0xff
	.zero		1


	//   ....[252]....
        /*10c8*/ 	.word	0x0000a0d0
        /*10cc*/ 	.word	0x0000004c
        /*10d0*/ 	.word	0x00000290
        /*10d4*/ 	.short	0x010a
        /*10d6*/ 	.byte	0xff
	.zero		1


	//   ....[253]....
        /*10d8*/ 	.word	0x0000a120
        /*10dc*/ 	.word	0x00000002
        /*10e0*/ 	.word	0x00000230
        /*10e4*/ 	.short	0x010a
        /*10e6*/ 	.byte	0xff
	.zero		1


	//----- nvinfo : EIATTR_NUM_MBARRIERS
	.align		4
.L_47:
        /*10e8*/ 	.byte	0x03, 0x38
        /*10ea*/ 	.short	0x005f


	//----- nvinfo : EIATTR_EXIT_INSTR_OFFSETS
	.align		4
        /*10ec*/ 	.byte	0x04, 0x1c
        /*10ee*/ 	.short	(.L_49 - .L_48)


	//   ....[0]....
.L_48:
        /*10f0*/ 	.word	0x00003da0


	//   ....[1]....
        /*10f4*/ 	.word	0x000042a0


	//   ....[2]....
        /*10f8*/ 	.word	0x00004300


	//   ....[3]....
        /*10fc*/ 	.word	0x000055a0


	//   ....[4]....
        /*1100*/ 	.word	0x00006550


	//   ....[5]....
        /*1104*/ 	.word	0x00006590


	//   ....[6]....
        /*1108*/ 	.word	0x00008980


	//   ....[7]....
        /*110c*/ 	.word	0x00008a00


	//   ....[8]....
        /*1110*/ 	.word	0x00008a30


	//   ....[9]....
        /*1114*/ 	.word	0x00008aa0


	//----- nvinfo : EIATTR_MAX_THREADS
	.align		4
.L_49:
        /*1118*/ 	.byte	0x04, 0x05
        /*111a*/ 	.short	(.L_51 - .L_50)
.L_50:
        /*111c*/ 	.word	0x00000100
        /*1120*/ 	.word	0x00000001
        /*1124*/ 	.word	0x00000001


	//----- nvinfo : EIATTR_CRS_STACK_SIZE
	.align		4
.L_51:
        /*1128*/ 	.byte	0x04, 0x1e
        /*112a*/ 	.short	(.L_53 - .L_52)
.L_52:
        /*112c*/ 	.word	0x00000000


	//----- nvinfo : EIATTR_CBANK_PARAM_SIZE
	.align		4
.L_53:
        /*1130*/ 	.byte	0x03, 0x19
        /*1132*/ 	.short	0x0800


	//----- nvinfo : EIATTR_PARAM_CBANK
	.align		4
        /*1134*/ 	.byte	0x04, 0x0a
        /*1136*/ 	.short	(.L_55 - .L_54)
	.align		4
.L_54:
        /*1138*/ 	.word	index@(.nv.constant0._ZN7cutlass13device_kernelINS_4gemm6kernel13GemmUniversalIN4cute5tupleIJiiiiEEENS1_10collective13CollectiveMmaINS1_35MainloopSm100TmaUmmaWarpSpecializedILi35ELi2ELi4ENS5_IJNS4_1CILi2EEENSA_ILi1EEESC_EEEEENS5_IJNSA_ILi128EEENSA_ILi64EEENSA_ILi32EEEEEENS_10bfloat16_tENS5_IJlSC_lEEESJ_SK_NS4_8TiledMMAINS4_8MMA_AtomIJNS4_26SM100_MMA_F16BF16_2x1SM_SSISJ_SJ_fLi128ELi64ELNS4_4UMMA5MajorE0ELSP_0ELNSO_7ScaleInE0ELSQ_0EEEEEENS4_6LayoutINS5_IJSC_SC_SC_EEENS5_IJNSA_ILi0EEESV_SV_EEEEENS5_IJNS4_10UnderscoreESY_SY_EEEEENS4_18SM100_TMA_2SM_LOADENS4_14ComposedLayoutINS4_7SwizzleILi2ELi4ELi3EEENS4_18smem_ptr_flag_bitsILi16EEENST_INS5_IJNSA_ILi8EEESH_EEENS5_IJSH_SC_EEEEEEEvNS4_8identityES11_S1B_vS1C_EENS_8epilogue10collective18CollectiveEpilogueINS1E_23Sm100TmaWarpSpecializedILi3ELi2ELi16ELb1ELb0EEEJNS5_IJSG_SG_SH_EEENS5_IJNST_ISG_SC_EENST_INS5_IJNSA_ILi16EEESB_EEENS5_IJSC_SH_EEEEEEEESJ_SK_SJ_SK_NS1E_6fusion15FusionCallbacksIS1I_NS1Q_17LinearCombinationISJ_fSJ_fLNS_15FloatRoundStyleE2EEES1J_S1P_JEEENS4_5SM1004TMEM4LOAD26SM100_TMEM_LOAD_32dp32b16xENS4_13SM90_TMA_LOADENS12_INS13_ILi1ELi4ELi3EEES16_NST_INS5_IJS17_S1L_EEENS5_IJS1L_SC_EEEEEEENS4_39AutoVectorizingCopyWithAssumedAlignmentILi128EEENS4_14SM90_TMA_STOREES25_S27_S27_EEEvvEEEEvNT_6ParamsE)
        /*113c*/ 	.short	0x0380
        /*113e*/ 	.short	0x0800


	//----- nvinfo : EIATTR_SW_WAR
	.align		4
.L_55:
        /*1140*/ 	.byte	0x04, 0x36
        /*1142*/ 	.short	(.L_57 - .L_56)
.L_56:
        /*1144*/ 	.word	0x00000008
.L_57:


//--------------------- .nv.callgraph             --------------------------
	.section	.nv.callgraph,"",@"SHT_CUDA_CALLGRAPH"
	.align	4
	.sectionentsize	8
	.align		4
        /*0000*/ 	.word	0x00000000
	.align		4
        /*0004*/ 	.word	0xffffffff
	.align		4
        /*0008*/ 	.word	index@(_ZN7cutlass13device_kernelINS_4gemm6kernel13GemmUniversalIN4cute5tupleIJiiiiEEENS1_10collective13CollectiveMmaINS1_35MainloopSm100TmaUmmaWarpSpecializedILi35ELi2ELi4ENS5_IJNS4_1CILi2EEENSA_ILi1EEESC_EEEEENS5_IJNSA_ILi128EEENSA_ILi64EEENSA_ILi32EEEEEENS_10bfloat16_tENS5_IJlSC_lEEESJ_SK_NS4_8TiledMMAINS4_8MMA_AtomIJNS4_26SM100_MMA_F16BF16_2x1SM_SSISJ_SJ_fLi128ELi64ELNS4_4UMMA5MajorE0ELSP_0ELNSO_7ScaleInE0ELSQ_0EEEEEENS4_6LayoutINS5_IJSC_SC_SC_EEENS5_IJNSA_ILi0EEESV_SV_EEEEENS5_IJNS4_10UnderscoreESY_SY_EEEEENS4_18SM100_TMA_2SM_LOADENS4_14ComposedLayoutINS4_7SwizzleILi2ELi4ELi3EEENS4_18smem_ptr_flag_bitsILi16EEENST_INS5_IJNSA_ILi8EEESH_EEENS5_IJSH_SC_EEEEEEEvNS4_8identityES11_S1B_vS1C_EENS_8epilogue10collective18CollectiveEpilogueINS1E_23Sm100TmaWarpSpecializedILi3ELi2ELi16ELb1ELb0EEEJNS5_IJSG_SG_SH_EEENS5_IJNST_ISG_SC_EENST_INS5_IJNSA_ILi16EEESB_EEENS5_IJSC_SH_EEEEEEEESJ_SK_SJ_SK_NS1E_6fusion15FusionCallbacksIS1I_NS1Q_17LinearCombinationISJ_fSJ_fLNS_15FloatRoundStyleE2EEES1J_S1P_JEEENS4_5SM1004TMEM4LOAD26SM100_TMEM_LOAD_32dp32b16xENS4_13SM90_TMA_LOADENS12_INS13_ILi1ELi4ELi3EEES16_NST_INS5_IJS17_S1L_EEENS5_IJS1L_SC_EEEEEEENS4_39AutoVectorizingCopyWithAssumedAlignmentILi128EEENS4_14SM90_TMA_STOREES25_S27_S27_EEEvvEEEEvNT_6ParamsE)
	.align		4
        /*000c*/ 	.word	index@(__assertfail)
	.align		4
        /*0010*/ 	.word	0x00000000
	.align		4
        /*0014*/ 	.word	0xfffffffe
	.align		4
        /*0018*/ 	.word	0x00000000
	.align		4
        /*001c*/ 	.word	0xfffffffd
	.align		4
        /*0020*/ 	.word	0x00000000
	.align		4
        /*0024*/ 	.word	0xfffffffc


//--------------------- .nv.constant4             --------------------------
	.section	.nv.constant4,"a",@progbits
	.align	8
	.align		8
.nv.constant4:
        /*0000*/ 	.dword	__assertfail
	.align		8
        /*0008*/ 	.dword	__unnamed_1
	.align		8
        /*0010*/ 	.dword	__unnamed_2
	.align		8
        /*0018*/ 	.dword	_ZN39_INTERNAL_483a1d28_4_k_cu_f3e7988e_58294cuda3std3__45__cpo5beginE
	.align		8
        /*0020*/ 	.dword	_ZN39_INTERNAL_483a1d28_4_k_cu_f3e7988e_58294cuda3std3__45__cpo3endE
	.align		8
        /*0028*/ 	.dword	_ZN39_INTERNAL_483a1d28_4_k_cu_f3e7988e_58294cuda3std3__45__cpo6cbeginE
	.align		8
        /*0030*/ 	.dword	_ZN39_INTERNAL_483a1d28_4_k_cu_f3e7988e_58294cuda3std3__45__cpo4cendE
	.align		8
        /*0038*/ 	.dword	_ZN39_INTERNAL_483a1d28_4_k_cu_f3e7988e_58294cuda3std3__441_GLOBAL__N__483a1d28_4_k_cu_f3e7988e_58296ignoreE
	.align		8
        /*0040*/ 	.dword	_ZN39_INTERNAL_483a1d28_4_k_cu_f3e7988e_58294cuda3std3__419piecewise_constructE
	.align		8
        /*0048*/ 	.dword	_ZN39_INTERNAL_483a1d28_4_k_cu_f3e7988e_58294cuda3std3__48in_placeE
	.align		8
        /*0050*/ 	.dword	_ZN39_INTERNAL_483a1d28_4_k_cu_f3e7988e_58294cuda3std6ranges3__45__cpo4swapE
	.align		8
        /*0058*/ 	.dword	_ZN39_INTERNAL_483a1d28_4_k_cu_f3e7988e_58294cuda3std6ranges3__45__cpo9iter_moveE
	.align		8
        /*0060*/ 	.dword	_ZN39_INTERNAL_483a1d28_4_k_cu_f3e7988e_58294cute7productE
	.align		8
        /*0068*/ 	.dword	_ZN39_INTERNAL_483a1d28_4_k_cu_f3e7988e_58294cute1_E
	.align		8
        /*0070*/ 	.dword	$str$25
	.align		8
        /*0078*/ 	.dword	$str$26
	.align		8
        /*0080*/ 	.dword	$str$27
	.align		8
        /*0088*/ 	.dword	$str$28


//--------------------- .text._ZN7cutlass13device_kernelINS_4gemm6kernel13GemmUniversalIN4cute5tupleIJiiiiEEENS1_10collective13CollectiveMmaINS1_35MainloopSm100TmaUmmaWarpSpecializedILi35ELi2ELi4ENS5_IJNS4_1CILi2EEENSA_ILi1EEESC_EEEEENS5_IJNSA_ILi128EEENSA_ILi64EEENSA_ILi32EEEEEENS_10bfloat16_tENS5_IJlSC_lEEESJ_SK_NS4_8TiledMMAINS4_8MMA_AtomIJNS4_26SM100_MMA_F16BF16_2x1SM_SSISJ_SJ_fLi128ELi64ELNS4_4UMMA5MajorE0ELSP_0ELNSO_7ScaleInE0ELSQ_0EEEEEENS4_6LayoutINS5_IJSC_SC_SC_EEENS5_IJNSA_ILi0EEESV_SV_EEEEENS5_IJNS4_10UnderscoreESY_SY_EEEEENS4_18SM100_TMA_2SM_LOADENS4_14ComposedLayoutINS4_7SwizzleILi2ELi4ELi3EEENS4_18smem_ptr_flag_bitsILi16EEENST_INS5_IJNSA_ILi8EEESH_EEENS5_IJSH_SC_EEEEEEEvNS4_8identityES11_S1B_vS1C_EENS_8epilogue10collective18CollectiveEpilogueINS1E_23Sm100TmaWarpSpecializedILi3ELi2ELi16ELb1ELb0EEEJNS5_IJSG_SG_SH_EEENS5_IJNST_ISG_SC_EENST_INS5_IJNSA_ILi16EEESB_EEENS5_IJSC_SH_EEEEEEEESJ_SK_SJ_SK_NS1E_6fusion15FusionCallbacksIS1I_NS1Q_17LinearCombinationISJ_fSJ_fLNS_15FloatRoundStyleE2EEES1J_S1P_JEEENS4_5SM1004TMEM4LOAD26SM100_TMEM_LOAD_32dp32b16xENS4_13SM90_TMA_LOADENS12_INS13_ILi1ELi4ELi3EEES16_NST_INS5_IJS17_S1L_EEENS5_IJS1L_SC_EEEEEEENS4_39AutoVectorizingCopyWithAssumedAlignmentILi128EEENS4_14SM90_TMA_STOREES25_S27_S27_EEEvvEEEEvNT_6ParamsE --------------------------
	.section	.text._ZN7cutlass13device_kernelINS_4gemm6kernel13GemmUniversalIN4cute5tupleIJiiiiEEENS1_10collective13CollectiveMmaINS1_35MainloopSm100TmaUmmaWarpSpecializedILi35ELi2ELi4ENS5_IJNS4_1CILi2EEENSA_ILi1EEESC_EEEEENS5_IJNSA_ILi128EEENSA_ILi64EEENSA_ILi32EEEEEENS_10bfloat16_tENS5_IJlSC_lEEESJ_SK_NS4_8TiledMMAINS4_8MMA_AtomIJNS4_26SM100_MMA_F16BF16_2x1SM_SSISJ_SJ_fLi128ELi64ELNS4_4UMMA5MajorE0ELSP_0ELNSO_7ScaleInE0ELSQ_0EEEEEENS4_6LayoutINS5_IJSC_SC_SC_EEENS5_IJNSA_ILi0EEESV_SV_EEEEENS5_IJNS4_10UnderscoreESY_SY_EEEEENS4_18SM100_TMA_2SM_LOADENS4_14ComposedLayoutINS4_7SwizzleILi2ELi4ELi3EEENS4_18smem_ptr_flag_bitsILi16EEENST_INS5_IJNSA_ILi8EEESH_EEENS5_IJSH_SC_EEEEEEEvNS4_8identityES11_S1B_vS1C_EENS_8epilogue10collective18CollectiveEpilogueINS1E_23Sm100TmaWarpSpecializedILi3ELi2ELi16ELb1ELb0EEEJNS5_IJSG_SG_SH_EEENS5_IJNST_ISG_SC_EENST_INS5_IJNSA_ILi16EEESB_EEENS5_IJSC_SH_EEEEEEEESJ_SK_SJ_SK_NS1E_6fusion15FusionCallbacksIS1I_NS1Q_17LinearCombinationISJ_fSJ_fLNS_15FloatRoundStyleE2EEES1J_S1P_JEEENS4_5SM1004TMEM4LOAD26SM100_TMEM_LOAD_32dp32b16xENS4_13SM90_TMA_LOADENS12_INS13_ILi1ELi4ELi3EEES16_NST_INS5_IJS17_S1L_EEENS5_IJS1L_SC_EEEEEEENS4_39AutoVectorizingCopyWithAssumedAlignmentILi128EEENS4_14SM90_TMA_STOREES25_S27_S27_EEEvvEEEEvNT_6ParamsE,"ax",@progbits
	.align	128
.text._ZN7cutlass13device_kernelINS_4gemm6kernel13GemmUniversalIN4cute5tupleIJiiiiEEENS1_10collective13CollectiveMmaINS1_35MainloopSm100TmaUmmaWarpSpecializedILi35ELi2ELi4ENS5_IJNS4_1CILi2EEENSA_ILi1EEESC_EEEEENS5_IJNSA_ILi128EEENSA_ILi64EEENSA_ILi32EEEEEENS_10bfloat16_tENS5_IJlSC_lEEESJ_SK_NS4_8TiledMMAINS4_8MMA_AtomIJNS4_26SM100_MMA_F16BF16_2x1SM_SSISJ_SJ_fLi128ELi64ELNS4_4UMMA5MajorE0ELSP_0ELNSO_7ScaleInE0ELSQ_0EEEEEENS4_6LayoutINS5_IJSC_SC_SC_EEENS5_IJNSA_ILi0EEESV_SV_EEEEENS5_IJNS4_10UnderscoreESY_SY_EEEEENS4_18SM100_TMA_2SM_LOADENS4_14ComposedLayoutINS4_7SwizzleILi2ELi4ELi3EEENS4_18smem_ptr_flag_bitsILi16EEENST_INS5_IJNSA_ILi8EEESH_EEENS5_IJSH_SC_EEEEEEEvNS4_8identityES11_S1B_vS1C_EENS_8epilogue10collective18CollectiveEpilogueINS1E_23Sm100TmaWarpSpecializedILi3ELi2ELi16ELb1ELb0EEEJNS5_IJSG_SG_SH_EEENS5_IJNST_ISG_SC_EENST_INS5_IJNSA_ILi16EEESB_EEENS5_IJSC_SH_EEEEEEEESJ_SK_SJ_SK_NS1E_6fusion15FusionCallbacksIS1I_NS1Q_17LinearCombinationISJ_fSJ_fLNS_15FloatRoundStyleE2EEES1J_S1P_JEEENS4_5SM1004TMEM4LOAD26SM100_TMEM_LOAD_32dp32b16xENS4_13SM90_TMA_LOADENS12_INS13_ILi1ELi4ELi3EEES16_NST_INS5_IJS17_S1L_EEENS5_IJS1L_SC_EEEEEEENS4_39AutoVectorizingCopyWithAssumedAlignmentILi128EEENS4_14SM90_TMA_STOREES25_S27_S27_EEEvvEEEEvNT_6ParamsE:
        .type           _ZN7cutlass13device_kernelINS_4gemm6kernel13GemmUniversalIN4cute5tupleIJiiiiEEENS1_10collective13CollectiveMmaINS1_35MainloopSm100TmaUmmaWarpSpecializedILi35ELi2ELi4ENS5_IJNS4_1CILi2EEENSA_ILi1EEESC_EEEEENS5_IJNSA_ILi128EEENSA_ILi64EEENSA_ILi32EEEEEENS_10bfloat16_tENS5_IJlSC_lEEESJ_SK_NS4_8TiledMMAINS4_8MMA_AtomIJNS4_26SM100_MMA_F16BF16_2x1SM_SSISJ_SJ_fLi128ELi64ELNS4_4UMMA5MajorE0ELSP_0ELNSO_7ScaleInE0ELSQ_0EEEEEENS4_6LayoutINS5_IJSC_SC_SC_EEENS5_IJNSA_ILi0EEESV_SV_EEEEENS5_IJNS4_10UnderscoreESY_SY_EEEEENS4_18SM100_TMA_2SM_LOADENS4_14ComposedLayoutINS4_7SwizzleILi2ELi4ELi3EEENS4_18smem_ptr_flag_bitsILi16EEENST_INS5_IJNSA_ILi8EEESH_EEENS5_IJSH_SC_EEEEEEEvNS4_8identityES11_S1B_vS1C_EENS_8epilogue10collective18CollectiveEpilogueINS1E_23Sm100TmaWarpSpecializedILi3ELi2ELi16ELb1ELb0EEEJNS5_IJSG_SG_SH_EEENS5_IJNST_ISG_SC_EENST_INS5_IJNSA_ILi16EEESB_EEENS5_IJSC_SH_EEEEEEEESJ_SK_SJ_SK_NS1E_6fusion15FusionCallbacksIS1I_NS1Q_17LinearCombinationISJ_fSJ_fLNS_15FloatRoundStyleE2EEES1J_S1P_JEEENS4_5SM1004TMEM4LOAD26SM100_TMEM_LOAD_32dp32b16xENS4_13SM90_TMA_LOADENS12_INS13_ILi1ELi4ELi3EEES16_NST_INS5_IJS17_S1L_EEENS5_IJS1L_SC_EEEEEEENS4_39AutoVectorizingCopyWithAssumedAlignmentILi128EEENS4_14SM90_TMA_STOREES25_S27_S27_EEEvvEEEEvNT_6ParamsE,@function
        .size           _ZN7cutlass13device_kernelINS_4gemm6kernel13GemmUniversalIN4cute5tupleIJiiiiEEENS1_10collective13CollectiveMmaINS1_35MainloopSm100TmaUmmaWarpSpecializedILi35ELi2ELi4ENS5_IJNS4_1CILi2EEENSA_ILi1EEESC_EEEEENS5_IJNSA_ILi128EEENSA_ILi64EEENSA_ILi32EEEEEENS_10bfloat16_tENS5_IJlSC_lEEESJ_SK_NS4_8TiledMMAINS4_8MMA_AtomIJNS4_26SM100_MMA_F16BF16_2x1SM_SSISJ_SJ_fLi128ELi64ELNS4_4UMMA5MajorE0ELSP_0ELNSO_7ScaleInE0ELSQ_0EEEEEENS4_6LayoutINS5_IJSC_SC_SC_EEENS5_IJNSA_ILi0EEESV_SV_EEEEENS5_IJNS4_10UnderscoreESY_SY_EEEEENS4_18SM100_TMA_2SM_LOADENS4_14ComposedLayoutINS4_7SwizzleILi2ELi4ELi3EEENS4_18smem_ptr_flag_bitsILi16EEENST_INS5_IJNSA_ILi8EEESH_EEENS5_IJSH_SC_EEEEEEEvNS4_8identityES11_S1B_vS1C_EENS_8epilogue10collective18CollectiveEpilogueINS1E_23Sm100TmaWarpSpecializedILi3ELi2ELi16ELb1ELb0EEEJNS5_IJSG_SG_SH_EEENS5_IJNST_ISG_SC_EENST_INS5_IJNSA_ILi16EEESB_EEENS5_IJSC_SH_EEEEEEEESJ_SK_SJ_SK_NS1E_6fusion15FusionCallbacksIS1I_NS1Q_17LinearCombinationISJ_fSJ_fLNS_15FloatRoundStyleE2EEES1J_S1P_JEEENS4_5SM1004TMEM4LOAD26SM100_TMEM_LOAD_32dp32b16xENS4_13SM90_TMA_LOADENS12_INS13_ILi1ELi4ELi3EEES16_NST_INS5_IJS17_S1L_EEENS5_IJS1L_SC_EEEEEEENS4_39AutoVectorizingCopyWithAssumedAlignmentILi128EEENS4_14SM90_TMA_STOREES25_S27_S27_EEEvvEEEEvNT_6ParamsE,(.L_x_269 - _ZN7cutlass13device_kernelINS_4gemm6kernel13GemmUniversalIN4cute5tupleIJiiiiEEENS1_10collective13CollectiveMmaINS1_35MainloopSm100TmaUmmaWarpSpecializedILi35ELi2ELi4ENS5_IJNS4_1CILi2EEENSA_ILi1EEESC_EEEEENS5_IJNSA_ILi128EEENSA_ILi64EEENSA_ILi32EEEEEENS_10bfloat16_tENS5_IJlSC_lEEESJ_SK_NS4_8TiledMMAINS4_8MMA_AtomIJNS4_26SM100_MMA_F16BF16_2x1SM_SSISJ_SJ_fLi128ELi64ELNS4_4UMMA5MajorE0ELSP_0ELNSO_7ScaleInE0ELSQ_0EEEEEENS4_6LayoutINS5_IJSC_SC_SC_EEENS5_IJNSA_ILi0EEESV_SV_EEEEENS5_IJNS4_10UnderscoreESY_SY_EEEEENS4_18SM100_TMA_2SM_LOADENS4_14ComposedLayoutINS4_7SwizzleILi2ELi4ELi3EEENS4_18smem_ptr_flag_bitsILi16EEENST_INS5_IJNSA_ILi8EEESH_EEENS5_IJSH_SC_EEEEEEEvNS4_8identityES11_S1B_vS1C_EENS_8epilogue10collective18CollectiveEpilogueINS1E_23Sm100TmaWarpSpecializedILi3ELi2ELi16ELb1ELb0EEEJNS5_IJSG_SG_SH_EEENS5_IJNST_ISG_SC_EENST_INS5_IJNSA_ILi16EEESB_EEENS5_IJSC_SH_EEEEEEEESJ_SK_SJ_SK_NS1E_6fusion15FusionCallbacksIS1I_NS1Q_17LinearCombinationISJ_fSJ_fLNS_15FloatRoundStyleE2EEES1J_S1P_JEEENS4_5SM1004TMEM4LOAD26SM100_TMEM_LOAD_32dp32b16xENS4_13SM90_TMA_LOADENS12_INS13_ILi1ELi4ELi3EEES16_NST_INS5_IJS17_S1L_EEENS5_IJS1L_SC_EEEEEEENS4_39AutoVectorizingCopyWithAssumedAlignmentILi128EEENS4_14SM90_TMA_STOREES25_S27_S27_EEEvvEEEEvNT_6ParamsE)
        .other          _ZN7cutlass13device_kernelINS_4gemm6kernel13GemmUniversalIN4cute5tupleIJiiiiEEENS1_10collective13CollectiveMmaINS1_35MainloopSm100TmaUmmaWarpSpecializedILi35ELi2ELi4ENS5_IJNS4_1CILi2EEENSA_ILi1EEESC_EEEEENS5_IJNSA_ILi128EEENSA_ILi64EEENSA_ILi32EEEEEENS_10bfloat16_tENS5_IJlSC_lEEESJ_SK_NS4_8TiledMMAINS4_8MMA_AtomIJNS4_26SM100_MMA_F16BF16_2x1SM_SSISJ_SJ_fLi128ELi64ELNS4_4UMMA5MajorE0ELSP_0ELNSO_7ScaleInE0ELSQ_0EEEEEENS4_6LayoutINS5_IJSC_SC_SC_EEENS5_IJNSA_ILi0EEESV_SV_EEEEENS5_IJNS4_10UnderscoreESY_SY_EEEEENS4_18SM100_TMA_2SM_LOADENS4_14ComposedLayoutINS4_7SwizzleILi2ELi4ELi3EEENS4_18smem_ptr_flag_bitsILi16EEENST_INS5_IJNSA_ILi8EEESH_EEENS5_IJSH_SC_EEEEEEEvNS4_8identityES11_S1B_vS1C_EENS_8epilogue10collective18CollectiveEpilogueINS1E_23Sm100TmaWarpSpecializedILi3ELi2ELi16ELb1ELb0EEEJNS5_IJSG_SG_SH_EEENS5_IJNST_ISG_SC_EENST_INS5_IJNSA_ILi16EEESB_EEENS5_IJSC_SH_EEEEEEEESJ_SK_SJ_SK_NS1E_6fusion15FusionCallbacksIS1I_NS1Q_17LinearCombinationISJ_fSJ_fLNS_15FloatRoundStyleE2EEES1J_S1P_JEEENS4_5SM1004TMEM4LOAD26SM100_TMEM_LOAD_32dp32b16xENS4_13SM90_TMA_LOADENS12_INS13_ILi1ELi4ELi3EEES16_NST_INS5_IJS17_S1L_EEENS5_IJS1L_SC_EEEEEEENS4_39AutoVectorizingCopyWithAssumedAlignmentILi128EEENS4_14SM90_TMA_STOREES25_S27_S27_EEEvvEEEEvNT_6ParamsE,@"STO_CUDA_ENTRY STV_DEFAULT"
_ZN7cutlass13device_kernelINS_4gemm6kernel13GemmUniversalIN4cute5tupleIJiiiiEEENS1_10collective13CollectiveMmaINS1_35MainloopSm100TmaUmmaWarpSpecializedILi35ELi2ELi4ENS5_IJNS4_1CILi2EEENSA_ILi1EEESC_EEEEENS5_IJNSA_ILi128EEENSA_ILi64EEENSA_ILi32EEEEEENS_10bfloat16_tENS5_IJlSC_lEEESJ_SK_NS4_8TiledMMAINS4_8MMA_AtomIJNS4_26SM100_MMA_F16BF16_2x1SM_SSISJ_SJ_fLi128ELi64ELNS4_4UMMA5MajorE0ELSP_0ELNSO_7ScaleInE0ELSQ_0EEEEEENS4_6LayoutINS5_IJSC_SC_SC_EEENS5_IJNSA_ILi0EEESV_SV_EEEEENS5_IJNS4_10UnderscoreESY_SY_EEEEENS4_18SM100_TMA_2SM_LOADENS4_14ComposedLayoutINS4_7SwizzleILi2ELi4ELi3EEENS4_18smem_ptr_flag_bitsILi16EEENST_INS5_IJNSA_ILi8EEESH_EEENS5_IJSH_SC_EEEEEEEvNS4_8identityES11_S1B_vS1C_EENS_8epilogue10collective18CollectiveEpilogueINS1E_23Sm100TmaWarpSpecializedILi3ELi2ELi16ELb1ELb0EEEJNS5_IJSG_SG_SH_EEENS5_IJNST_ISG_SC_EENST_INS5_IJNSA_ILi16EEESB_EEENS5_IJSC_SH_EEEEEEEESJ_SK_SJ_SK_NS1E_6fusion15FusionCallbacksIS1I_NS1Q_17LinearCombinationISJ_fSJ_fLNS_15FloatRoundStyleE2EEES1J_S1P_JEEENS4_5SM1004TMEM4LOAD26SM100_TMEM_LOAD_32dp32b16xENS4_13SM90_TMA_LOADENS12_INS13_ILi1ELi4ELi3EEES16_NST_INS5_IJS17_S1L_EEENS5_IJS1L_SC_EEEEEEENS4_39AutoVectorizingCopyWithAssumedAlignmentILi128EEENS4_14SM90_TMA_STOREES25_S27_S27_EEEvvEEEEvNT_6ParamsE:
[----:B------:R-:W1:Y:S01]  /*0000*/  LDC R1, c[0x0][0x37c] ;  /* 0x0000df00ff017b82 */ /* 0x000e620000000800 */
[----:B------:R-:W2:Y:S01]  /*0010*/  S2R R74, SR_TID.X ;  /* 0x00000000004a7919 */ /* 0x000ea20000002100 */
[----:B------:R-:W3:Y:S06]  /*0020*/  LDCU.64 UR6, c[0x0][0x890] ;  /* 0x00011200ff0677ac */ /* 0x000eec0008000a00 */
[----:B------:R-:W4:Y:S01]  /*0030*/  S2UR UR37, SR_CgaCtaId ;  /* 0x00000000002579c3 */ /* 0x000f220000008800 */
[----:B------:R-:W-:Y:S02]  /*0040*/  PRMT R59, RZ, 0x7610, R59 ;  /* 0x00007610ff3b7816 */ /* 0x000fe4000000003b */
[----:B------:R-:W-:Y:S01]  /*0050*/  ELECT P1, URZ, PT ;  /* 0x0000000000ff782f */ /* 0x000fe20003820000 */
[----:B------:R-:W1:Y:S01]  /*0060*/  LDCU.64 UR46, c[0x0][0x358] ;  /* 0x00006b00ff2e77ac */ /* 0x000e620008000a00 */
[----:B---3--:R-:W-:-:S04]  /*0070*/  UISETP.NE.U32.AND UP0, UPT, UR6, URZ, UPT ;  /* 0x000000ff0600728c */ /* 0x008fc8000bf05070 */
[----:B------:R-:W-:Y:S02]  /*0080*/  UISETP.NE.AND.EX UP0, UPT, UR7, URZ, UPT, UP0 ;  /* 0x000000ff0700728c */ /* 0x000fe4000bf05300 */
[----:B----4-:R-:W-:Y:S02]  /*0090*/  ULOP3.LUT UR5, UR37, 0x1, URZ, 0xc0, !UPT ;  /* 0x0000000125057892 */ /* 0x010fe4000f8ec0ff */
[----:B------:R-:W-:Y:S01]  /*00a0*/  ULOP3.LUT UR4, UR37, 0x1, URZ, 0x3c, !UPT ;  /* 0x0000000125047892 */ /* 0x000fe2000f8e3cff */
[----:B--2---:R-:W-:-:S05]  /*00b0*/  SHF.R.U32.HI R70, RZ, 0x5, R74 ;  /* 0x00000005ff467819 */ /* 0x004fca000001164a */
[----:B------:R-:W2:Y:S02]  /*00c0*/  SHFL.IDX PT, R0, R70, RZ, 0x1f ;  /* 0x00001fff46007589 */ /* 0x000ea400000e0000 */
[----:B--2---:R-:W-:Y:S01]  /*00d0*/  R2UR UR10, R0 ;  /* 0x00000000000a72ca */ /* 0x004fe200000e0000 */
[----:B-1----:R-:W-:-:S14]  /*00e0*/  BRA.U UP0, `(.L_x_0) ;  /* 0x00000001002c7547 */ /* 0x002fdc000b800000 */
[----:B------:R-:W1:Y:S02]  /*00f0*/  LDCU.64 UR8, c[0x0][0x888] ;  /* 0x00011100ff0877ac */ /* 0x000e640008000a00 */
[----:B-1----:R-:W-:-:S04]  /*0100*/  UISETP.NE.U32.AND UP0, UPT, UR8, URZ, UPT ;  /* 0x000000ff0800728c */ /* 0x002fc8000bf05070 */
[----:B------:R-:W-:-:S09]  /*0110*/  UISETP.NE.AND.EX UP0, UPT, UR9, URZ, UPT, UP0 ;  /* 0x000000ff0900728c */ /* 0x000fd2000bf05300 */
[----:B------:R-:W-:Y:S05]  /*0120*/  BRA.U !UP0, `(.L_x_1) ;  /* 0x0000000108107547 */ /* 0x000fea000b800000 */
[----:B------:R-:W1:Y:S02]  /*0130*/  LDC.64 R2, c[0x0][0x888] ;  /* 0x00022200ff027b82 */ /* 0x000e640000000a00 */
[----:B-1----:R1:W5:Y:S01]  /*0140*/  LDG.E R35, desc[UR46][R2.64] ;  /* 0x0000002e02237981 */ /* 0x002362000c1e1900 */
[----:B------:R-:W-:Y:S01]  /*0150*/  HFMA2 R59, -RZ, RZ, 0, 5.9604644775390625e-08 ;  /* 0x00000001ff3b7431 */ /* 0x000fe200000001ff */
[----:B------:R-:W-:Y:S05]  /*0160*/  BRA `(.L_x_0) ;  /* 0x00000000000c7947 */ /* 0x000fea0003800000 */
.L_x_1:
[----:B------:R-:W1:Y:S01]  /*0170*/  LDCU UR8, c[0x0][0x880] ;  /* 0x00011000ff0877ac */ /* 0x000e620008000800 */
[----:B------:R-:W-:Y:S01]  /*0180*/  HFMA2 R59, -RZ, RZ, 0, 5.9604644775390625e-08 ;  /* 0x00000001ff3b7431 */ /* 0x000fe200000001ff */
[----:B-1----:R-:W-:-:S07]  /*0190*/  MOV R35, UR8 ;  /* 0x0000000800237c02 */ /* 0x002fce0008000f00 */
.L_x_0:
[----:B------:R-:W2:Y:S02]  /*01a0*/  LDCU.64 UR8, c[0x0][0x8b0] ;  /* 0x00011600ff0877ac */ /* 0x000ea40008000a00 */
[----:B--2---:R-:W-:-:S04]  /*01b0*/  UISETP.NE.U32.AND UP0, UPT, UR8, URZ, UPT ;  /* 0x000000ff0800728c */ /* 0x004fc8000bf05070 */
[----:B------:R-:W-:-:S09]  /*01c0*/  UISETP.NE.AND.EX UP0, UPT, UR9, URZ, UPT, UP0 ;  /* 0x000000ff0900728c */ /* 0x000fd2000bf05300 */
[----:B------:R-:W-:Y:S05]  /*01d0*/  BRA.U UP0, `(.L_x_2) ;  /* 0x0000000100247547 */ /* 0x000fea000b800000 */
[----:B------:R-:W2:Y:S02]  /*01e0*/  LDCU.64 UR8, c[0x0][0x8a8] ;  /* 0x00011500ff0877ac */ /* 0x000ea40008000a00 */
[----:B--2---:R-:W-:-:S04]  /*01f0*/  UISETP.NE.U32.AND UP0, UPT, UR8, URZ, UPT ;  /* 0x000000ff0800728c */ /* 0x004fc8000bf05070 */
[----:B------:R-:W-:-:S09]  /*0200*/  UISETP.NE.AND.EX UP0, UPT, UR9, URZ, UPT, UP0 ;  /* 0x000000ff0900728c */ /* 0x000fd2000bf05300 */
[----:B------:R-:W-:Y:S05]  /*0210*/  BRA.U !UP0, `(.L_x_3) ;  /* 0x00000001080c7547 */ /* 0x000fea000b800000 */
[----:B------:R-:W2:Y:S02]  /*0220*/  LDC.64 R32, c[0x0][0x8a8] ;  /* 0x00022a00ff207b82 */ /* 0x000ea40000000a00 */
[----:B--2---:R2:W5:Y:S01]  /*0230*/  LDG.E R32, desc[UR46][R32.64] ;  /* 0x0000002e20207981 */ /* 0x004562000c1e1900 */
[----:B------:R-:W-:Y:S05]  /*0240*/  BRA `(.L_x_2) ;  /* 0x0000000000087947 */ /* 0x000fea0003800000 */
.L_x_3:
[----:B------:R-:W2:Y:S02]  /*0250*/  LDCU UR8, c[0x0][0x8a0] ;  /* 0x00011400ff0877ac */ /* 0x000ea40008000800 */
[----:B--2---:R-:W-:Y:S02]  /*0260*/  MOV R32, UR8 ;  /* 0x0000000800207c02 */ /* 0x004fe40008000f00 */
.L_x_2:
[----:B------:R-:W-:Y:S01]  /*0270*/  IMAD.U32 R0, RZ, RZ, UR10 ;  /* 0x0000000aff007e24 */ /* 0x000fe2000f8e00ff */
[----:B------:R-:W-:Y:S04]  /*0280*/  BSSY.RECONVERGENT B0, `(.L_x_4) ;  /* 0x000000c000007945 */ /* 0x000fe80003800200 */
[C---:B------:R-:W-:Y:S02]  /*0290*/  ISETP.NE.OR P2, PT, R0.reuse, 0x1, !P1 ;  /* 0x000000010000780c */ /* 0x040fe40004f45670 */
[----:B------:R-:W-:-:S11]  /*02a0*/  ISETP.NE.OR P0, PT, R0, 0x3, !P1 ;  /* 0x000000030000780c */ /* 0x000fd60004f05670 */
[----:B------:R-:W-:Y:S05]  /*02b0*/  @P2 BRA `(.L_x_5) ;  /* 0x0000000000202947 */ /* 0x000fea0003800000 */
[----:B------:R-:W3:Y:S02]  /*02c0*/  LDCU.64 UR8, c[0x0][0x348] ;  /* 0x00006900ff0877ac */ /* 0x000ee40008000a00 */
[----:B---3--:R-:W-:Y:S02]  /*02d0*/  UIADD3 UR12, UP1, UPT, UR8, 0x80, URZ ;  /* 0x00000080080c7890 */ /* 0x008fe4000ff3e0ff */
[----:B------:R-:W-:Y:S02]  /*02e0*/  UIADD3 UR8, UP0, UPT, UR8, 0x180, URZ ;  /* 0x0000018008087890 */ /* 0x000fe4000ff1e0ff */
[----:B------:R-:W-:Y:S02]  /*02f0*/  UIADD3.X UR13, UPT, UPT, URZ, UR9, URZ, UP1, !UPT ;  /* 0x00000009ff0d7290 */ /* 0x000fe40008ffe4ff */
[----:B------:R-:W-:-:S07]  /*0300*/  UIADD3.X UR9, UPT, UPT, URZ, UR9, URZ, UP0, !UPT ;  /* 0x00000009ff097290 */ /* 0x000fce00087fe4ff */
[----:B------:R3:W-:Y:S02]  /*0310*/  UTMACCTL.PF [UR12] ;  /* 0x000000000c0079b9 */ /* 0x0007e40008040000 */
[----:B------:R3:W-:Y:S02]  /*0320*/  UTMACCTL.PF [UR8] ;  /* 0x00000000080079b9 */ /* 0x0007e40008040000 */
[----:B---3--:R-:W-:Y:S01]  /*0330*/  NOP ;  /* 0x0000000000007918 */ /* 0x008fe20000000000 */
.L_x_5:
[----:B------:R-:W-:Y:S05]  /*0340*/  BSYNC.RECONVERGENT B0 ;  /* 0x0000000000007941 */ /* 0x000fea0003800200 */
.L_x_4:
[----:B------:R-:W-:Y:S04]  /*0350*/  BSSY.RECONVERGENT B0, `(.L_x_6) ;  /* 0x000000a000007945 */ /* 0x000fe80003800200 */
        /* <DEDUP_REMOVED lines=9> */
.L_x_7:
[----:B------:R-:W-:Y:S05]  /*03f0*/  BSYNC.RECONVERGENT B0 ;  /* 0x0000000000007941 */ /* 0x000fea0003800200 */
.L_x_6:
[----:B------:R-:W3:Y:S01]  /*0400*/  LDCU.64 UR8, c[0x0][0x888] ;  /* 0x00011100ff0877ac */ /* 0x000ee20008000a00 */
[----:B------:R-:W-:Y:S02]  /*0410*/  UISETP.EQ.U32.AND UP1, UPT, UR6, URZ, UPT ;  /* 0x000000ff0600728c */ /* 0x000fe4000bf22070 */
[----:B------:R-:W-:Y:S02]  /*0420*/  UPLOP3.LUT UP5, UPT, UPT, UPT, UPT, 0x80, 0x8 ;  /* 0x000000000008789c */ /* 0x000fe40003faf070 */
[----:B---3--:R-:W-:-:S04]  /*0430*/  UISETP.NE.U32.AND UP0, UPT, UR8, URZ, UPT ;  /* 0x000000ff0800728c */ /* 0x008fc8000bf05070 */
[----:B------:R-:W-:-:S04]  /*0440*/  UISETP.NE.AND.EX UP0, UPT, UR9, URZ, UPT, UP0 ;  /* 0x000000ff0900728c */ /* 0x000fc8000bf05300 */
[----:B------:R-:W-:-:S04]  /*0450*/  UISETP.EQ.OR.EX UP2, UPT, UR7, URZ, !UP0, UP1 ;  /* 0x000000ff0700728c */ /* 0x000fc8000c742710 */
[----:B------:R-:W-:-:S05]  /*0460*/  UP2UR UR53, UPR, URZ, 0x4 ;  /* 0x00000004ff357883 */ /* 0x000fca0008000000 */
[----:B------:R-:W-:Y:S07]  /*0470*/  BRA.U !UP2, `(.L_x_8) ;  /* 0x000000010a207547 */ /* 0x000fee000b800000 */
[----:B------:R-:W-:Y:S01]  /*0480*/  UISETP.NE.U32.AND UP2, UPT, UR6, URZ, UPT ;  /* 0x000000ff0600728c */ /* 0x000fe2000bf45070 */
[----:B-----5:R-:W-:Y:S01]  /*0490*/  FSETP.NEU.AND P0, PT, R35, RZ, PT ;  /* 0x000000ff2300720b */ /* 0x020fe20003f0d000 */
[----:B------:R-:W-:Y:S02]  /*04a0*/  USEL UR6, URZ, 0xffffffff, UP0 ;  /* 0xffffffffff067887 */ /* 0x000fe40008000000 */
[----:B------:R-:W-:-:S10]  /*04b0*/  UISETP.NE.AND.EX UP2, UPT, UR7, URZ, UPT, UP2 ;  /* 0x000000ff0700728c */ /* 0x000fd4000bf45320 */
[----:B------:R-:W-:Y:S01]  /*04c0*/  VOTEU.ANY UP1, P0 ;  /* 0x0000000000ff7886 */ /* 0x000fe20000020100 */
[----:B------:R-:W-:-:S04]  /*04d0*/  @!UP2 USEL UR6, URZ, 0xffffffff, UP1 ;  /* 0xffffffffff06a887 */ /* 0x000fc80008800000 */
[----:B------:R-:W-:-:S04]  /*04e0*/  ULOP3.LUT UR6, UR6, 0x1, URZ, 0xc0, !UPT ;  /* 0x0000000106067892 */ /* 0x000fc8000f8ec0ff */
[----:B------:R-:W-:-:S11]  /*04f0*/  UISETP.NE.U32.AND UP5, UPT, UR6, 0x1, UPT ;  /* 0x000000010600788c */ /* 0x000fd6000bfa5070 */
.L_x_8:
[----:B------:R-:W3:Y:S01]  /*0500*/  SHFL.IDX PT, R0, R70, RZ, 0x1f ;  /* 0x00001fff46007589 */ /* 0x000ee200000e0000 */
[----:B------:R-:W-:-:S04]  /*0510*/  UISETP.NE.AND UP1, UPT, UR10, 0x2, UPT ;  /* 0x000000020a00788c */ /* 0x000fc8000bf25270 */
[----:B------:R-:W-:Y:S02]  /*0520*/  UISETP.EQ.AND UP2, UPT, UR5, URZ, !UP1 ;  /* 0x000000ff0500728c */ /* 0x000fe4000cf42270 */
[----:B------:R-:W-:-:S04]  /*0530*/  USEL UR6, URZ, 0x1, UP1 ;  /* 0x00000001ff067887 */ /* 0x000fc80008800000 */
[----:B------:R-:W-:Y:S02]  /*0540*/  PLOP3.LUT P5, PT, P1, PT, UP2, 0x80, 0x8 ;  /* 0x000000000008781c */ /* 0x000fe40000faf028 */
[----:B---3--:R-:W-:-:S13]  /*0550*/  ISETP.NE.AND P0, PT, R0, RZ, PT ;  /* 0x000000ff0000720c */ /* 0x008fda0003f05270 */
[----:B------:R-:W-:Y:S05]  /*0560*/  @P0 BRA `(.L_x_9) ;  /* 0x0000000400480947 */ /* 0x000fea0003800000 */
[----:B------:R-:W-:Y:S01]  /*0570*/  ELECT P0, URZ, PT ;  /* 0x0000000000ff782f */ /* 0x000fe20003800000 */
[----:B------:R-:W-:-:S12]  /*0580*/  BSSY.RECONVERGENT B0, `(.L_x_9) ;  /* 0x0000050000007945 */ /* 0x000fd80003800200 */
[----:B------:R-:W-:Y:S05]  /*0590*/  @!P0 BRA `(.L_x_10) ;  /* 0x0000000400388947 */ /* 0x000fea0003800000 */
[----:B------:R-:W-:Y:S01]  /*05a0*/  UMOV UR8, 0x400 ;  /* 0x0000040000087882 */ /* 0x000fe20000000000 */
[----:B------:R-:W-:Y:S01]  /*05b0*/  UMOV UR7, 0x1 ;  /* 0x0000000100077882 */ /* 0x000fe20000000000 */
[----:B------:R-:W-:Y:S02]  /*05c0*/  ULEA UR8, UR37, UR8, 0x18 ;  /* 0x0000000825087291 */ /* 0x000fe4000f8ec0ff */
[----:B------:R-:W-:-:S04]  /*05d0*/  UIADD3 UR12, UPT, UPT, -UR7, 0x100000, URZ ;  /* 0x00100000070c7890 */ /* 0x000fc8000fffe1ff */
[----:B------:R-:W-:Y:S02]  /*05e0*/  USHF.L.U32 UR13, UR12, 0xb, URZ ;  /* 0x0000000b0c0d7899 */ /* 0x000fe400080006ff */
[----:B------:R-:W-:Y:S01]  /*05f0*/  USHF.L.U32 UR12, UR12, 0x1, URZ ;  /* 0x000000010c0c7899 */ /* 0x000fe200080006ff */
[----:B------:R-:W3:Y:S11]  /*0600*/  FENCE.VIEW.ASYNC.S ;  /* 0x00000000000073c6 */ /* 0x000ef60000000000 */
[----:B---3--:R3:W4:Y:S01]  /*0610*/  SYNCS.EXCH.64 URZ, [UR8], UR12 ;  /* 0x0000000c08ff75b2 */ /* 0x0087220008000100 */
[----:B------:R3:W1:Y:S01]  /*0620*/  SYNCS.EXCH.64 URZ, [UR8+0x118], UR12 ;  /* 0x0001180c08ff75b2 */ /* 0x0006620008000100 */
        /* <DEDUP_REMOVED lines=67> */
[----:B------:R3:W1:Y:S02]  /*0a60*/  SYNCS.EXCH.64 URZ, [UR8+0x228], UR12 ;  /* 0x0002280c08ff75b2 */ /* 0x0006640008000100 */
[----:B---34-:R-:W-:Y:S01]  /*0a70*/  NOP ;  /* 0x0000000000007918 */ /* 0x018fe20000000000 */
.L_x_10:
[----:B------:R-:W-:Y:S05]  /*0a80*/  BSYNC.RECONVERGENT B0 ;  /* 0x0000000000007941 */ /* 0x000fea0003800200 */
.L_x_9:
[----:B------:R-:W3:Y:S01]  /*0a90*/  SHFL.IDX PT, R0, R70, RZ, 0x1f ;  /* 0x00001fff46007589 */ /* 0x000ee200000e0000 */
[----:B------:R-:W-:Y:S01]  /*0aa0*/  NOP ;  /* 0x0000000000007918 */ /* 0x000fe20000000000 */
[----:B---3--:R-:W-:-:S13]  /*0ab0*/  ISETP.NE.AND P0, PT, R0, 0x1, PT ;  /* 0x000000010000780c */ /* 0x008fda0003f05270 */
[----:B------:R-:W-:Y:S05]  /*0ac0*/  @P0 BRA `(.L_x_11) ;  /* 0x00000000004c0947 */ /* 0x000fea0003800000 */
[----:B------:R-:W-:Y:S01]  /*0ad0*/  UMOV UR9, 0x400 ;  /* 0x0000040000097882 */ /* 0x000fe20000000000 */
[----:B------:R-:W-:Y:S01]  /*0ae0*/  UMOV UR8, 0x20 ;  /* 0x0000002000087882 */ /* 0x000fe20000000000 */
[----:B------:R-:W-:Y:S01]  /*0af0*/  UMOV UR7, 0x80 ;  /* 0x0000008000077882 */ /* 0x000fe20000000000 */
[----:B------:R-:W-:Y:S02]  /*0b00*/  ULEA UR9, UR37, UR9, 0x18 ;  /* 0x0000000925097291 */ /* 0x000fe4000f8ec0ff */
[----:B------:R-:W-:-:S04]  /*0b10*/  UIADD3 UR12, UPT, UPT, -UR8, 0x100000, URZ ;  /* 0x00100000080c7890 */ /* 0x000fc8000fffe1ff */
[----:B------:R-:W-:Y:S02]  /*0b20*/  USHF.L.U32 UR13, UR12, 0xb, URZ ;  /* 0x0000000b0c0d7899 */ /* 0x000fe400080006ff */
[----:B------:R-:W-:Y:S02]  /*0b30*/  USHF.L.U32 UR12, UR12, 0x1, URZ ;  /* 0x000000010c0c7899 */ /* 0x000fe400080006ff */
[----:B------:R-:W-:-:S04]  /*0b40*/  UIADD3 UR14, UPT, UPT, -UR7, 0x100000, URZ ;  /* 0x00100000070e7890 */ /* 0x000fc8000fffe1ff */
[----:B------:R-:W-:Y:S02]  /*0b50*/  USHF.L.U32 UR15, UR14, 0xb, URZ ;  /* 0x0000000b0e0f7899 */ /* 0x000fe400080006ff */
[----:B------:R-:W-:Y:S01]  /*0b60*/  USHF.L.U32 UR14, UR14, 0x1, URZ ;  /* 0x000000010e0e7899 */ /* 0x000fe200080006ff */
[----:B------:R-:W-:Y:S01]  /*0b70*/  ELECT P0, URZ, PT ;  /* 0x0000000000ff782f */ /* 0x000fe20003800000 */
[----:B------:R-:W3:Y:S02]  /*0b80*/  FENCE.VIEW.ASYNC.S ;  /* 0x00000000000073c6 */ /* 0x000ee40000000000 */
[----:B---3--:R3:W4:Y:S08]  /*0b90*/  SYNCS.EXCH.64 URZ, [UR9+0x230], UR12 ;  /* 0x0002300c09ff75b2 */ /* 0x0087300008000100 */
[----:B------:R3:W1:Y:S01]  /*0ba0*/  SYNCS.EXCH.64 URZ, [UR9+0x248], UR14 ;  /* 0x0002480e09ff75b2 */ /* 0x0006620008000100 */
[----:B------:R3:W1:Y:S01]  /*0bb0*/  SYNCS.EXCH.64 URZ, [UR9+0x238], UR12 ;  /* 0x0002380c09ff75b2 */ /* 0x0006620008000100 */
[----:B------:R3:W1:Y:S01]  /*0bc0*/  SYNCS.EXCH.64 URZ, [UR9+0x250], UR14 ;  /* 0x0002500e09ff75b2 */ /* 0x0006620008000100 */
[----:B------:R3:W1:Y:S01]  /*0bd0*/  SYNCS.EXCH.64 URZ, [UR9+0x240], UR12 ;  /* 0x0002400c09ff75b2 */ /* 0x0006620008000100 */
[----:B------:R3:W1:Y:S01]  /*0be0*/  SYNCS.EXCH.64 URZ, [UR9+0x258], UR14 ;  /* 0x0002580e09ff75b2 */ /* 0x0006620008000100 */
[----:B------:R-:W-:Y:S01]  /*0bf0*/  NOP ;  /* 0x0000000000007918 */ /* 0x000fe20000000000 */
.L_x_11:
[----:B------:R-:W2:Y:S01]  /*0c00*/  SHFL.IDX PT, R0, R70, RZ, 0x1f ;  /* 0x00001fff46007589 */ /* 0x000ea200000e0000 */
[----:B------:R-:W-:Y:S01]  /*0c10*/  NOP ;  /* 0x0000000000007918 */ /* 0x000fe20000000000 */
[----:B--2---:R-:W-:-:S13]  /*0c20*/  ISETP.NE.AND P0, PT, R0, 0x3, PT ;  /* 0x000000030000780c */ /* 0x004fda0003f05270 */
[----:B------:R-:W-:Y:S05]  /*0c30*/  @P0 BRA `(.L_x_12) ;  /* 0x00000000002c0947 */ /* 0x000fea0003800000 */
[----:B------:R-:W-:Y:S01]  /*0c40*/  UMOV UR8, 0x400 ;  /* 0x0000040000087882 */ /* 0x000fe20000000000 */
[----:B------:R-:W-:Y:S01]  /*0c50*/  UMOV UR7, 0x20 ;  /* 0x0000002000077882 */ /* 0x000fe20000000000 */
[----:B------:R-:W-:Y:S02]  /*0c60*/  ULEA UR8, UR37, UR8, 0x18 ;  /* 0x0000000825087291 */ /* 0x000fe4000f8ec0ff */
[----:B---3--:R-:W-:-:S04]  /*0c70*/  UIADD3 UR12, UPT, UPT, -UR7, 0x100000, URZ ;  /* 0x00100000070c7890 */ /* 0x008fc8000fffe1ff */
[----:B------:R-:W-:Y:S02]  /*0c80*/  USHF.L.U32 UR13, UR12, 0xb, URZ ;  /* 0x0000000b0c0d7899 */ /* 0x000fe400080006ff */
[----:B------:R-:W-:Y:S01]  /*0c90*/  USHF.L.U32 UR12, UR12, 0x1, URZ ;  /* 0x000000010c0c7899 */ /* 0x000fe200080006ff */
[----:B------:R-:W-:Y:S01]  /*0ca0*/  ELECT P0, URZ, PT ;  /* 0x0000000000ff782f */ /* 0x000fe20003800000 */
[----:B------:R-:W2:Y:S10]  /*0cb0*/  FENCE.VIEW.ASYNC.S ;  /* 0x00000000000073c6 */ /* 0x000eb40000000000 */
[----:B--2---:R2:W3:Y:S01]  /*0cc0*/  SYNCS.EXCH.64 URZ, [UR8+0x260], UR12 ;  /* 0x0002600c08ff75b2 */ /* 0x0044e20008000100 */
[----:B------:R2:W1:Y:S01]  /*0cd0*/  SYNCS.EXCH.64 URZ, [UR8+0x268], UR12 ;  /* 0x0002680c08ff75b2 */ /* 0x0004620008000100 */
[----:B------:R-:W-:Y:S01]  /*0ce0*/  NOP ;  /* 0x0000000000007918 */ /* 0x000fe20000000000 */
.L_x_12:
[----:B------:R-:W4:Y:S01]  /*0cf0*/  SHFL.IDX PT, R0, R70, RZ, 0x1f ;  /* 0x00001fff46007589 */ /* 0x000f2200000e0000 */
[----:B------:R-:W-:Y:S01]  /*0d00*/  NOP ;  /* 0x0000000000007918 */ /* 0x000fe20000000000 */
[----:B----4-:R-:W-:-:S13]  /*0d10*/  ISETP.NE.AND P0, PT, R0, 0x4, PT ;  /* 0x000000040000780c */ /* 0x010fda0003f05270 */
[----:B------:R-:W-:Y:S05]  /*0d20*/  @P0 BRA `(.L_x_13) ;  /* 0x0000000000480947 */ /* 0x000fea0003800000 */
[----:B---3--:R-:W-:Y:S01]  /*0d30*/  UMOV UR9, 0x1e0 ;  /* 0x000001e000097882 */ /* 0x008fe20000000000 */
[----:B--2---:R-:W-:Y:S01]  /*0d40*/  UMOV UR8, 0x400 ;  /* 0x0000040000087882 */ /* 0x004fe20000000000 */
[----:B------:R-:W-:Y:S01]  /*0d50*/  USEL UR9, UR9, 0x1a0, UP5 ;  /* 0x000001a009097887 */ /* 0x000fe2000a800000 */
        /* <DEDUP_REMOVED lines=9> */
[----:B------:R-:W2:Y:S02]  /*0df0*/  FENCE.VIEW.ASYNC.S ;  /* 0x00000000000073c6 */ /* 0x000ea40000000000 */
[----:B--2---:R4:W2:Y:S08]  /*0e00*/  SYNCS.EXCH.64 URZ, [UR8+0x270], UR12 ;  /* 0x0002700c08ff75b2 */ /* 0x0048b00008000100 */
[----:B------:R4:W3:Y:S01]  /*0e10*/  SYNCS.EXCH.64 URZ, [UR8+0x280], UR14 ;  /* 0x0002800e08ff75b2 */ /* 0x0008e20008000100 */
[----:B------:R4:W1:Y:S01]  /*0e20*/  SYNCS.EXCH.64 URZ, [UR8+0x278], UR12 ;  /* 0x0002780c08ff75b2 */ /* 0x0008620008000100 */
[----:B------:R4:W1:Y:S02]  /*0e30*/  SYNCS.EXCH.64 URZ, [UR8+0x288], UR14 ;  /* 0x0002880e08ff75b2 */ /* 0x0008640008000100 */
[----:B----4-:R-:W-:Y:S01]  /*0e40*/  NOP ;  /* 0x0000000000007918 */ /* 0x010fe20000000000 */
.L_x_13:
[----:B------:R-:W4:Y:S01]  /*0e50*/  SHFL.IDX PT, R0, R70, RZ, 0x1f ;  /* 0x00001fff46007589 */ /* 0x000f2200000e0000 */
[----:B------:R-:W-:Y:S01]  /*0e60*/  NOP ;  /* 0x0000000000007918 */ /* 0x000fe20000000000 */
[----:B----4-:R-:W-:-:S13]  /*0e70*/  ISETP.NE.AND P0, PT, R0, 0x5, PT ;  /* 0x000000050000780c */ /* 0x010fda0003f05270 */
[----:B------:R-:W-:Y:S05]  /*0e80*/  @P0 BRA `(.L_x_14) ;  /* 0x0000000000540947 */ /* 0x000fea0003800000 */
[----:B---3--:R-:W-:Y:S01]  /*0e90*/  UMOV UR9, 0x400 ;  /* 0x0000040000097882 */ /* 0x008fe20000000000 */
[----:B--2---:R-:W-:Y:S01]  /*0ea0*/  UMOV UR8, 0x1 ;  /* 0x0000000100087882 */ /* 0x004fe20000000000 */
        /* <DEDUP_REMOVED lines=13> */
[----:B------:R4:W1:Y:S01]  /*0f80*/  SYNCS.EXCH.64 URZ, [UR9+0x2b8], UR14 ;  /* 0x0002b80e09ff75b2 */ /* 0x0008620008000100 */
[----:B------:R4:W1:Y:S01]  /*0f90*/  SYNCS.EXCH.64 URZ, [UR9+0x2a0], UR12 ;  /* 0x0002a00c09ff75b2 */ /* 0x0008620008000100 */
[----:B------:R4:W1:Y:S01]  /*0fa0*/  SYNCS.EXCH.64 URZ, [UR9+0x2c0], UR14 ;  /* 0x0002c00e09ff75b2 */ /* 0x0008620008000100 */
[----:B------:R4:W1:Y:S01]  /*0fb0*/  SYNCS.EXCH.64 URZ, [UR9+0x2a8], UR12 ;  /* 0x0002a80c09ff75b2 */ /* 0x0008620008000100 */
[----:B------:R4:W1:Y:S02]  /*0fc0*/  SYNCS.EXCH.64 URZ, [UR9+0x2c8], UR14 ;  /* 0x0002c80e09ff75b2 */ /* 0x0008640008000100 */
[----:B----4-:R-:W-:Y:S01]  /*0fd0*/  NOP ;  /* 0x0000000000007918 */ /* 0x010fe20000000000 */
.L_x_14:
[----:B------:R-:W4:Y:S01]  /*0fe0*/  SHFL.IDX PT, R0, R70, RZ, 0x1f ;  /* 0x00001fff46007589 */ /* 0x000f2200000e0000 */
[----:B------:R-:W-:Y:S01]  /*0ff0*/  ISETP.NE.OR P1, PT, RZ, UR10, !P1 ;  /* 0x0000000aff007c0c */ /* 0x000fe2000cf25670 */
[----:B------:R-:W-:Y:S01]  /*1000*/  NOP ;  /* 0x0000000000007918 */ /* 0x000fe20000000000 */
[----:B----4-:R-:W-:-:S13]  /*1010*/  ISETP.NE.AND P0, PT, R0, 0x3, PT ;  /* 0x000000030000780c */ /* 0x010fda0003f05270 */
[----:B------:R-:W-:Y:S05]  /*1020*/  @P0 BRA `(.L_x_15) ;  /* 0x0000000000340947 */ /* 0x000fea0003800000 */
[----:B--2---:R-:W-:Y:S01]  /*1030*/  UMOV UR8, 0x400 ;  /* 0x0000040000087882 */ /* 0x004fe20000000000 */
[----:B------:R-:W-:Y:S01]  /*1040*/  UMOV UR7, 0x20 ;  /* 0x0000002000077882 */ /* 0x000fe20000000000 */
[----:B------:R-:W-:Y:S02]  /*1050*/  ULEA UR8, UR37, UR8, 0x18 ;  /* 0x0000000825087291 */ /* 0x000fe4000f8ec0ff */
[----:B---3--:R-:W-:-:S04]  /*1060*/  UIADD3 UR12, UPT, UPT, -UR7, 0x100000, URZ ;  /* 0x00100000070c7890 */ /* 0x008fc8000fffe1ff */
[----:B------:R-:W-:Y:S02]  /*1070*/  USHF.L.U32 UR13, UR12, 0xb, URZ ;  /* 0x0000000b0c0d7899 */ /* 0x000fe400080006ff */
[----:B------:R-:W-:Y:S01]  /*1080*/  USHF.L.U32 UR12, UR12, 0x1, URZ ;  /* 0x000000010c0c7899 */ /* 0x000fe200080006ff */
[----:B------:R-:W-:Y:S01]  /*1090*/  ELECT P0, URZ, PT ;  /* 0x0000000000ff782f */ /* 0x000fe20003800000 */
[----:B------:R-:W2:Y:S10]  /*10a0*/  FENCE.VIEW.ASYNC.S ;  /* 0x00000000000073c6 */ /* 0x000eb40000000000 */
[----:B--2---:R4:W2:Y:S01]  /*10b0*/  SYNCS.EXCH.64 URZ, [UR8+0x2d0], UR12 ;  /* 0x0002d00c08ff75b2 */ /* 0x0048a20008000100 */
[----:B------:R4:W3:Y:S01]  /*10c0*/  SYNCS.EXCH.64 URZ, [UR8+0x2e0], UR12 ;  /* 0x0002e00c08ff75b2 */ /* 0x0008e20008000100 */
[----:B------:R4:W1:Y:S01]  /*10d0*/  SYNCS.EXCH.64 URZ, [UR8+0x2d8], UR12 ;  /* 0x0002d80c08ff75b2 */ /* 0x0008620008000100 */
[----:B------:R4:W1:Y:S02]  /*10e0*/  SYNCS.EXCH.64 URZ, [UR8+0x2e8], UR12 ;  /* 0x0002e80c08ff75b2 */ /* 0x0008640008000100 */
[----:B----4-:R-:W-:Y:S01]  /*10f0*/  NOP ;  /* 0x0000000000007918 */ /* 0x010fe20000000000 */
.L_x_15:
[----:B------:R-:W-:Y:S01]  /*1100*/  VOTEU.ALL UP1, P1 ;  /* 0x0000000000ff7886 */ /* 0x000fe20000820000 */
[----:B--2---:R-:W2:Y:S01]  /*1110*/  LDCU UR8, c[0x0][0x36c] ;  /* 0x00006d80ff0877ac */ /* 0x004ea20008000800 */
[----:B------:R-:W-:Y:S01]  /*1120*/  NOP ;  /* 0x0000000000007918 */ /* 0x000fe20000000000 */
[----:B------:R-:W-:Y:S01]  /*1130*/  LOP3.LUT R10, R74, 0x1f, RZ, 0xc0, !PT ;  /* 0x0000001f4a0a7812 */ /* 0x000fe200078ec0ff */
[----:B---3--:R-:W-:Y:S01]  /*1140*/  UMOV UR12, 0x20 ;  /* 0x00000020000c7882 */ /* 0x008fe20000000000 */
[----:B------:R-:W-:Y:S01]  /*1150*/  @!UP1 UMOV UR7, 0x400 ;  /* 0x0000040000079882 */ /* 0x000fe20000000000 */
[----:B------:R-:W-:-:S04]  /*1160*/  @!UP1 UIADD3 UR12, UPT, UPT, -UR12, 0x100000, URZ ;  /* 0x001000000c0c9890 */ /* 0x000fc8000fffe1ff */
[----:B------:R-:W-:Y:S02]  /*1170*/  @!UP1 USHF.L.U32 UR13, UR12, 0xb, URZ ;  /* 0x0000000b0c0d9899 */ /* 0x000fe400080006ff */
[----:B------:R-:W-:Y:S02]  /*1180*/  @!UP1 USHF.L.U32 UR12, UR12, 0x1, URZ ;  /* 0x000000010c0c9899 */ /* 0x000fe400080006ff */
[----:B------:R-:W-:Y:S01]  /*1190*/  @!UP1 ULEA UR7, UR37, UR7, 0x18 ;  /* 0x0000000725079291 */ /* 0x000fe2000f8ec0ff */
[----:B------:R-:W-:Y:S01]  /*11a0*/  VOTEU.ALL UP1, P1 ;  /* 0x0000000000ff7886 */ /* 0x000fe20000820000 */
[----:B------:R-:W-:Y:S01]  /*11b0*/  UISETP.NE.AND UP4, UPT, UR10, URZ, UPT ;  /* 0x000000ff0a00728c */ /* 0x000fe2000bf85270 */
[----:B------:R-:W3:Y:S09]  /*11c0*/  FENCE.VIEW.ASYNC.S ;  /* 0x00000000000073c6 */ /* 0x000ef20000000000 */
[----:B---3--:R3:W4:Y:S01]  /*11d0*/  @!UP1 SYNCS.EXCH.64 URZ, [UR7+0x2f0], UR12 ;  /* 0x0002f00c07ff95b2 */ /* 0x0087220008000100 */
[----:B--2---:R-:W-:-:S09]  /*11e0*/  UISETP.EQ.U32.AND UP1, UPT, UR8, 0x1, UPT ;  /* 0x000000010800788c */ /* 0x004fd2000bf22070 */
[----:B------:R-:W-:Y:S05]  /*11f0*/  BRA.U !UP1, `(.L_x_16) ;  /* 0x0000000109087547 */ /* 0x000fea000b800000 */
[----:B-1--4-:R-:W-:Y:S01]  /*1200*/  UCGABAR_ARV ;  /* 0x00000000000079c7 */ /* 0x012fe20008000000 */
[----:B------:R-:W-:Y:S05]  /*1210*/  BRA `(.L_x_17) ;  /* 0x0000000000047947 */ /* 0x000fea0003800000 */
.L_x_16:
[----:B-1--4-:R-:W-:Y:S01]  /*1220*/  NOP ;  /* 0x0000000000007918 */ /* 0x012fe20000000000 */
.L_x_17:
[----:B------:R-:W1:Y:S01]  /*1230*/  S2R R11, SR_CTAID.X ;  /* 0x00000000000b7919 */ /* 0x000e620000002500 */
[----:B------:R-:W-:-:S05]  /*1240*/  CS2R.32 R60, SR_CgaSize ;  /* 0x00000000003c7805 */ /* 0x000fca0000008a00 */
[----:B------:R-:W-:-:S05]  /*1250*/  IMAD R60, R60, -0xa0, RZ ;  /* 0xffffff603c3c7824 */ /* 0x000fca00078e02ff */
[----:B------:R-:W-:-:S14]  /*1260*/  R2UR UR8, R60 ;  /* 0x000000003c0872ca */ /* 0x000fdc00000e0000 */
[----:B------:R-:W2:Y:S01]  /*1270*/  LDCU UR8, c[0x0][UR8+0x2b0] ;  /* 0x00005600080877ac */ /* 0x000ea20008000800 */
[----:B------:R-:W-:-:S05]  /*1280*/  CS2R.32 R0, SR_CgaSize ;  /* 0x0000000000007805 */ /* 0x000fca0000008a00 */
[----:B------:R-:W-:-:S06]  /*1290*/  IMAD R0, R0, -0xa0, RZ ;  /* 0xffffff6000007824 */ /* 0x000fcc00078e02ff */
[----:B------:R-:W4:Y:S01]  /*12a0*/  LDC R0, c[0x0][R0+0x2a0] ;  /* 0x0000a80000007b82 */ /* 0x000f220000000800 */
[----:B------:R-:W-:Y:S01]  /*12b0*/  PRMT R8, RZ, 0x7610, R8 ;  /* 0x00007610ff087816 */ /* 0x000fe20000000008 */
[----:B------:R-:W2:Y:S01]  /*12c0*/  S2R R20, SR_CTAID.Y ;  /* 0x0000000000147919 */ /* 0x000ea20000002600 */
[----:B------:R-:W-:-:S05]  /*12d0*/  CS2R.32 R60, SR_CgaSize ;  /* 0x00000000003c7805 */ /* 0x000fca0000008a00 */
[----:B------:R-:W-:-:S05]  /*12e0*/  IMAD R60, R60, -0xa0, RZ ;  /* 0xffffff603c3c7824 */ /* 0x000fca00078e02ff */
[----:B---3--:R-:W-:-:S14]  /*12f0*/  R2UR UR7, R60 ;  /* 0x000000003c0772ca */ /* 0x008fdc00000e0000 */
[----:B------:R-:W3:Y:S01]  /*1300*/  LDCU UR7, c[0x0][UR7+0x2b4] ;  /* 0x00005680070777ac */ /* 0x000ee20008000800 */
[----:B------:R-:W-:Y:S01]  /*1310*/  UISETP.NE.AND UP2, UPT, UR10, 0x2, UPT ;  /* 0x000000020a00788c */ /* 0x000fe2000bf45270 */
[----:B------:R-:W2:Y:S01]  /*1320*/  LDC R9, c[0x0][0xb24] ;  /* 0x0002c900ff097b82 */ /* 0x000ea20000000800 */
[----:B------:R-:W-:-:S05]  /*1330*/  CS2R.32 R58, SR_CgaSize ;  /* 0x00000000003a7805 */ /* 0x000fca0000008a00 */
[----:B------:R-:W-:-:S06]  /*1340*/  IMAD R58, R58, -0xa0, RZ ;  /* 0xffffff603a3a7824 */ /* 0x000fcc00078e02ff */
[----:B------:R-:W4:Y:S08]  /*1350*/  LDC R58, c[0x0][R58+0x2a4] ;  /* 0x0000a9003a3a7b82 */ /* 0x000f300000000800 */
[----:B------:R-:W4:Y:S01]  /*1360*/  LDC R26, c[0x0][0xb24] ;  /* 0x0002c900ff1a7b82 */ /* 0x000f220000000800 */
[----:B-1----:R-:W-:Y:S01]  /*1370*/  I2FP.F32.U32 R4, R11 ;  /* 0x0000000b00047245 */ /* 0x002fe20000201000 */
[----:B------:R-:W-:-:S06]  /*1380*/  IMAD.MOV.U32 R21, RZ, RZ, R11 ;  /* 0x000000ffff157224 */ /* 0x000fcc00078e000b */
[----:B------:R-:W1:Y:S01]  /*1390*/  S2UR UR36, SR_CTAID.Z ;  /* 0x00000000002479c3 */ /* 0x000e620000002700 */
[----:B--2---:R-:W-:Y:S02]  /*13a0*/  ISETP.GE.AND P0, PT, R9, 0x1, PT ;  /* 0x000000010900780c */ /* 0x004fe40003f06270 */
[----:B------:R-:W-:Y:S01]  /*13b0*/  I2FP.F32.U32 R2, R20 ;  /* 0x0000001400027245 */ /* 0x000fe20000201000 */
[----:B------:R-:W-:-:S04]  /*13c0*/  FMUL R4, R4, UR8 ;  /* 0x0000000804047c20 */ /* 0x000fc80008400000 */
[----:B---3--:R-:W-:Y:S01]  /*13d0*/  FMUL R2, R2, UR7 ;  /* 0x0000000702027c20 */ /* 0x008fe20008400000 */
[----:B------:R-:W2:Y:S01]  /*13e0*/  F2I.U32.TRUNC.NTZ R60, R4 ;  /* 0x00000004003c7305 */ /* 0x000ea2000020f000 */
[----:B------:R-:W3:Y:S07]  /*13f0*/  LDCU UR7, c[0x0][0xb30] ;  /* 0x00016600ff0777ac */ /* 0x000eee0008000800 */
[----:B------:R-:W1:Y:S01]  /*1400*/  F2I.U32.TRUNC.NTZ R3, R2 ;  /* 0x0000000200037305 */ /* 0x000e62000020f000 */
[----:B--2---:R-:W-:-:S04]  /*1410*/  IMAD.MOV R60, RZ, RZ, -R60 ;  /* 0x000000ffff3c7224 */ /* 0x004fc800078e0a3c */
[----:B----4-:R-:W-:Y:S01]  /*1420*/  IMAD R60, R0, R60, R11 ;  /* 0x0000003c003c7224 */ /* 0x010fe200078e020b */
[----:B------:R-:W-:Y:S01]  /*1430*/  PRMT R0, RZ, 0x7610, R0 ;  /* 0x00007610ff007816 */ /* 0x000fe20000000000 */
[----:B---3--:R-:W-:Y:S01]  /*1440*/  UISETP.NE.AND UP3, UPT, UR7, 0x1, UPT ;  /* 0x000000010700788c */ /* 0x008fe2000bf65270 */
[----:B-1----:R-:W-:-:S05]  /*1450*/  IADD3 R3, PT, PT, -R3, RZ, RZ ;  /* 0x000000ff03037210 */ /* 0x002fca0007ffe1ff */
[----:B------:R-:W-:Y:S01]  /*1460*/  IMAD R58, R58, R3, R20 ;  /* 0x000000033a3a7224 */ /* 0x000fe200078e0214 */
[----:B------:R-:W-:Y:S06]  /*1470*/  BRA.U UP4, `(.L_x_18) ;  /* 0x0000000104247547 */ /* 0x000fec000b800000 */
[----:B------:R-:W-:Y:S01]  /*1480*/  ISETP.NE.AND P1, PT, R58, RZ, PT ;  /* 0x000000ff3a00720c */ /* 0x000fe20003f25270 */
[----:B------:R-:W-:Y:S01]  /*1490*/  IMAD.MOV.U32 R0, RZ, RZ, 0x3 ;  /* 0x00000003ff007424 */ /* 0x000fe200078e00ff */
[C---:B------:R-:W-:Y:S02]  /*14a0*/  LOP3.LUT R3, R60.reuse, 0xfffffffe, RZ, 0xc0, !PT ;  /* 0xfffffffe3c037812 */ /* 0x040fe400078ec0ff */
[----:B------:R-:W-:Y:S02]  /*14b0*/  ISETP.LT.U32.OR P1, PT, R60, 0x2, !P1 ;  /* 0x000000023c00780c */ /* 0x000fe40004f21470 */
[----:B------:R-:W-:Y:S02]  /*14c0*/  SHF.L.U32 R0, R0, R3, RZ ;  /* 0x0000000300007219 */ /* 0x000fe400000006ff */
[----:B------:R-:W-:Y:S02]  /*14d0*/  SEL R5, RZ, 0x1, !P1 ;  /* 0x00000001ff057807 */ /* 0x000fe40004800000 */
[----:B------:R-:W-:-:S05]  /*14e0*/  SEL R2, RZ, 0x2, !P1 ;  /* 0x00000002ff027807 */ /* 0x000fca0004800000 */
[----:B------:R-:W-:-:S05]  /*14f0*/  IMAD.IADD R2, R5, 0x1, R2 ;  /* 0x0000000105027824 */ /* 0x000fca00078e0202 */
[----:B------:R-:W-:Y:S02]  /*1500*/  PRMT R8, R2, 0x7610, R8 ;  /* 0x0000761002087816 */ /* 0x000fe40000000008 */
.L_x_18:
[----:B------:R-:W-:Y:S05]  /*1510*/  @!P0 BRA `(.L_x_19) ;  /* 0x0000000000b88947 */ /* 0x000fea0003800000 */
[----:B------:R-:W1:Y:S01]  /*1520*/  LDC.64 R4, c[0x0][0xb18] ;  /* 0x0002c600ff047b82 */ /* 0x000e620000000a00 */
[----:B------:R-:W-:-:S07]  /*1530*/  ISETP.NE.AND P0, PT, R9, 0x1, PT ;  /* 0x000000010900780c */ /* 0x000fce0003f05270 */
[----:B------:R-:W2:Y:S08]  /*1540*/  LDC R14, c[0x0][0xb0c] ;  /* 0x0002c300ff0e7b82 */ /* 0x000eb00000000800 */
[----:B------:R-:W3:Y:S08]  /*1550*/  LDC R13, c[0x0][0x370] ;  /* 0x0000dc00ff0d7b82 */ /* 0x000ef00000000800 */
[----:B------:R-:W4:Y:S01]  /*1560*/  LDC R16, c[0x0][0x374] ;  /* 0x0000dd00ff107b82 */ /* 0x000f220000000800 */
[----:B-1----:R-:W-:-:S07]  /*1570*/  ISETP.NE.AND P1, PT, R4, 0x1, PT ;  /* 0x000000010400780c */ /* 0x002fce0003f25270 */
[----:B------:R-:W3:Y:S01]  /*1580*/  LDC.64 R6, c[0x0][0xb10] ;  /* 0x0002c400ff067b82 */ /* 0x000ee20000000a00 */
[----:B--2---:R-:W-:-:S07]  /*1590*/  ISETP.NE.AND P2, PT, R14, 0x1, PT ;  /* 0x000000010e00780c */ /* 0x004fce0003f45270 */
[----:B------:R-:W1:Y:S08]  /*15a0*/  LDC R12, c[0x0][0xb20] ;  /* 0x0002c800ff0c7b82 */ /* 0x000e700000000800 */
[----:B------:R-:W2:Y:S01]  /*15b0*/  LDC.64 R2, c[0x0][0xb28] ;  /* 0x0002ca00ff027b82 */ /* 0x000ea20000000a00 */
[----:B----4-:R-:W-:-:S04]  /*15c0*/  IMAD.HI.U32 R15, R16, R5, RZ ;  /* 0x00000005100f7227 */ /* 0x010fc800078e00ff */
[----:B------:R-:W-:-:S04]  /*15d0*/  IMAD.HI.U32 R5, R20, R5, RZ ;  /* 0x0000000514057227 */ /* 0x000fc800078e00ff */
[----:B---3--:R-:W-:-:S04]  /*15e0*/  IMAD.HI.U32 R18, R13, R6, RZ ;  /* 0x000000060d127227 */ /* 0x008fc800078e00ff */
[C---:B------:R-:W-:Y:S01]  /*15f0*/  IMAD.HI.U32 R22, R11.reuse, R6, RZ ;  /* 0x000000060b167227 */ /* 0x040fe200078e00ff */
[-C--:B------:R-:W-:Y:S02]  /*1600*/  @P2 SHF.R.U32.HI R13, RZ, R7.reuse, R18 ;  /* 0x00000007ff0d2219 */ /* 0x080fe40000011612 */
[-C--:B-1----:R-:W-:Y:S02]  /*1610*/  @P1 SHF.R.U32.HI R16, RZ, R12.reuse, R15 ;  /* 0x0000000cff101219 */ /* 0x082fe4000001160f */
[----:B------:R-:W-:Y:S02]  /*1620*/  SHF.R.U32.HI R5, RZ, R12, R5 ;  /* 0x0000000cff057219 */ /* 0x000fe40000011605 */
[----:B------:R-:W-:Y:S02]  /*1630*/  SHF.R.U32.HI R22, RZ, R7, R22 ;  /* 0x00000007ff167219 */ /* 0x000fe40000011616 */
[----:B------:R-:W-:Y:S01]  /*1640*/  SEL R5, R20, R5, !P1 ;  /* 0x0000000514057207 */ /* 0x000fe20004800000 */
[----:B--2---:R-:W-:Y:S01]  /*1650*/  IMAD.HI.U32 R18, R16, R2, RZ ;  /* 0x0000000210127227 */ /* 0x004fe200078e00ff */
[----:B------:R-:W-:-:S02]  /*1660*/  SEL R21, R11, R22, !P2 ;  /* 0x000000160b157207 */ /* 0x000fc40005000000 */
[----:B------:R-:W-:Y:S01]  /*1670*/  IADD3 R7, PT, PT, -R5, RZ, RZ ;  /* 0x000000ff05077210 */ /* 0x000fe20007ffe1ff */
[----:B------:R-:W-:Y:S01]  /*1680*/  IMAD.HI.U32 R6, R13, R2, RZ ;  /* 0x000000020d067227 */ /* 0x000fe200078e00ff */
[----:B------:R-:W-:-:S03]  /*1690*/  @P0 SHF.R.U32.HI R16, RZ, R3, R18 ;  /* 0x00000003ff100219 */ /* 0x000fc60000011612 */
[----:B------:R-:W-:Y:S01]  /*16a0*/  IMAD R7, R4, R7, R20 ;  /* 0x0000000704077224 */ /* 0x000fe200078e0214 */
[----:B------:R-:W-:Y:S01]  /*16b0*/  @P0 SHF.R.U32.HI R13, RZ, R3, R6 ;  /* 0x00000003ff0d0219 */ /* 0x000fe20000011606 */
[----:B------:R-:W-:-:S04]  /*16c0*/  IMAD R16, R16, R9, RZ ;  /* 0x0000000910107224 */ /* 0x000fc800078e02ff */
[----:B------:R-:W-:Y:S01]  /*16d0*/  IMAD R6, R13, R9, RZ ;  /* 0x000000090d067224 */ /* 0x000fe200078e02ff */
[----:B------:R-:W-:-:S04]  /*16e0*/  ISETP.GE.AND P1, PT, R5, R16, PT ;  /* 0x000000100500720c */ /* 0x000fc80003f26270 */
[----:B------:R-:W-:Y:S01]  /*16f0*/  ISETP.GE.OR P1, PT, R21, R6, P1 ;  /* 0x000000061500720c */ /* 0x000fe20000f26670 */
[----:B------:R-:W-:-:S05]  /*1700*/  IMAD.HI.U32 R6, R5, R2, RZ ;  /* 0x0000000205067227 */ /* 0x000fca00078e00ff */
[----:B------:R-:W-:-:S04]  /*1710*/  SHF.R.U32.HI R6, RZ, R3, R6 ;  /* 0x00000003ff067219 */ /* 0x000fc80000011606 */
[----:B------:R-:W-:-:S03]  /*1720*/  SEL R6, R5, R6, !P0 ;  /* 0x0000000605067207 */ /* 0x000fc60004000000 */
[----:B------:R-:W-:Y:S01]  /*1730*/  @!P1 IMAD.HI.U32 R12, R21, R2, RZ ;  /* 0x00000002150c9227 */ /* 0x000fe200078e00ff */
[----:B------:R-:W-:-:S04]  /*1740*/  IADD3 R2, PT, PT, -R6, RZ, RZ ;  /* 0x000000ff06027210 */ /* 0x000fc80007ffe1ff */
[----:B------:R-:W-:Y:S01]  /*1750*/  @!P1 SHF.R.U32.HI R12, RZ, R3, R12 ;  /* 0x00000003ff0c9219 */ /* 0x000fe2000001160c */
[----:B------:R-:W-:-:S03]  /*1760*/  IMAD R2, R9, R2, R5 ;  /* 0x0000000209027224 */ /* 0x000fc600078e0205 */
[----:B------:R-:W-:-:S05]  /*1770*/  @!P1 SEL R3, R21, R12, !P0 ;  /* 0x0000000c15039207 */ /* 0x000fca0004000000 */
[--C-:B------:R-:W-:Y:S02]  /*1780*/  @!P1 IMAD.IADD R6, R6, 0x1, -R3.reuse ;  /* 0x0000000106069824 */ /* 0x100fe400078e0a03 */
[----:B------:R-:W-:Y:S01]  /*1790*/  @!P1 IMAD R3, R2, R13, R3 ;  /* 0x0000000d02039224 */ /* 0x000fe200078e0203 */
[----:B------:R-:W-:Y:S01]  /*17a0*/  IADD3 R2, PT, PT, -R21, RZ, RZ ;  /* 0x000000ff15027210 */ /* 0x000fe20007ffe1ff */
[----:B------:R-:W-:Y:S02]  /*17b0*/  @!P1 IMAD R5, R6, R9, R21 ;  /* 0x0000000906059224 */ /* 0x000fe400078e0215 */
[----:B------:R-:W-:Y:S02]  /*17c0*/  @!P1 IMAD.MOV.U32 R21, RZ, RZ, R3 ;  /* 0x000000ffff159224 */ /* 0x000fe400078e0003 */
[----:B------:R-:W-:Y:S02]  /*17d0*/  IMAD R2, R14, R2, R11 ;  /* 0x000000020e027224 */ /* 0x000fe400078e020b */
[----:B------:R-:W-:-:S02]  /*17e0*/  IMAD R20, R5, R4, R7 ;  /* 0x0000000405147224 */ /* 0x000fc400078e0207 */
[----:B------:R-:W-:Y:S02]  /*17f0*/  IMAD R21, R21, R14, R2 ;  /* 0x0000000e15157224 */ /* 0x000fe400078e0202 */
.L_x_19:
[----:B------:R-:W-:Y:S05]  /*1800*/  BRA.U UP3, `(.L_x_20) ;  /* 0x0000000103407547 */ /* 0x000fea000b800000 */
[----:B------:R-:W1:Y:S08]  /*1810*/  LDC.64 R4, c[0x0][0xb10] ;  /* 0x0002c400ff047b82 */ /* 0x000e700000000a00 */
[----:B------:R-:W2:Y:S08]  /*1820*/  LDC.64 R2, c[0x0][0xb18] ;  /* 0x0002c600ff027b82 */ /* 0x000eb00000000a00 */
[----:B------:R-:W3:Y:S08]  /*1830*/  LDC R6, c[0x0][0xb20] ;  /* 0x0002c800ff067b82 */ /* 0x000ef00000000800 */
[----:B------:R-:W4:Y:S01]  /*1840*/  LDC R12, c[0x0][0xb0c] ;  /* 0x0002c300ff0c7b82 */ /* 0x000f220000000800 */
[----:B-1----:R-:W-:-:S05]  /*1850*/  IMAD.HI.U32 R4, R21, R4, RZ ;  /* 0x0000000415047227 */ /* 0x002fca00078e00ff */
[----:B------:R-:W-:Y:S01]  /*1860*/  SHF.R.U32.HI R4, RZ, R5, R4 ;  /* 0x00000005ff047219 */ /* 0x000fe20000011604 */
[----:B--2---:R-:W-:Y:S01]  /*1870*/  IMAD.HI.U32 R3, R20, R3, RZ ;  /* 0x0000000314037227 */ /* 0x004fe200078e00ff */
[----:B------:R-:W-:-:S04]  /*1880*/  ISETP.NE.AND P0, PT, R2, 0x1, PT ;  /* 0x000000010200780c */ /* 0x000fc80003f05270 */
[----:B---3--:R-:W-:-:S04]  /*1890*/  SHF.R.U32.HI R3, RZ, R6, R3 ;  /* 0x00000006ff037219 */ /* 0x008fc80000011603 */
[----:B------:R-:W-:Y:S02]  /*18a0*/  SEL R3, R20, R3, !P0 ;  /* 0x0000000314037207 */ /* 0x000fe40004000000 */
[----:B----4-:R-:W-:-:S04]  /*18b0*/  ISETP.NE.AND P1, PT, R12, 0x1, PT ;  /* 0x000000010c00780c */ /* 0x010fc80003f25270 */
[----:B------:R-:W-:-:S05]  /*18c0*/  SEL R6, R21, R4, !P1 ;  /* 0x0000000415067207 */ /* 0x000fca0004800000 */
[----:B------:R-:W-:Y:S02]  /*18d0*/  IMAD.IADD R4, R3, 0x1, -R6 ;  /* 0x0000000103047824 */ /* 0x000fe400078e0a06 */
[----:B------:R-:W-:Y:S02]  /*18e0*/  IMAD.IADD R3, R6, 0x1, -R3 ;  /* 0x0000000106037824 */ /* 0x000fe400078e0a03 */
[----:B------:R-:W-:Y:S02]  /*18f0*/  IMAD R21, R4, R12, R21 ;  /* 0x0000000c04157224 */ /* 0x000fe400078e0215 */
[----:B------:R-:W-:Y:S02]  /*1900*/  IMAD R20, R3, R2, R20 ;  /* 0x0000000203147224 */ /* 0x000fe400078e0214 */
.L_x_20:
[----:B------:R-:W-:Y:S05]  /*1910*/  BRA.U !UP1, `(.L_x_21) ;  /* 0x00000001090c7547 */ /* 0x000fea000b800000 */
[----:B------:R-:W-:Y:S01]  /*1920*/  UCGABAR_WAIT ;  /* 0x0000000000007dc7 */ /* 0x000fe20008000000 */
[----:B------:R-:W-:Y:S01]  /*1930*/  CCTL.IVALL ;  /* 0x00000000ff00798f */ /* 0x000fe20002000000 */
[----:B------:R-:W-:Y:S05]  /*1940*/  BRA `(.L_x_22) ;  /* 0x0000000000047947 */ /* 0x000fea0003800000 */
.L_x_21:
[----:B------:R-:W-:Y:S06]  /*1950*/  BAR.SYNC.DEFER_BLOCKING 0x0 ;  /* 0x0000000000007b1d */ /* 0x000fec0000010000 */
.L_x_22:
[----:B------:R-:W-:Y:S05]  /*1960*/  BRA.U UP2, `(.L_x_23) ;  /* 0x0000002502147547 */ /* 0x000fea000b800000 */
[----:B------:R-:W1:Y:S01]  /*1970*/  LDCU UR4, c[0x0][0x38c] ;  /* 0x00007180ff0477ac */ /* 0x000e620008000800 */
[----:B------:R-:W2:Y:S01]  /*1980*/  LDC R9, c[0x0][0x370] ;  /* 0x0000dc00ff097b82 */ /* 0x000ea20000000800 */
[C---:B------:R-:W-:Y:S01]  /*1990*/  IMAD.SHL.U32 R17, R11.reuse, 0x20, RZ ;  /* 0x000000200b117824 */ /* 0x040fe200078e00ff */
[----:B------:R-:W-:Y:S01]  /*19a0*/  PLOP3.LUT P1, PT, PT, PT, UP5, 0x80, 0x8 ;  /* 0x000000000008781c */ /* 0x000fe20003f2f058 */
[----:B------:R-:W-:Y:S01]  /*19b0*/  HFMA2 R15, -RZ, RZ, 0, 5.9604644775390625e-08 ;  /* 0x00000001ff0f7431 */ /* 0x000fe200000001ff */
[----:B------:R-:W-:Y:S01]  /*19c0*/  UISETP.NE.AND UP1, UPT, UR10, URZ, UPT ;  /* 0x000000ff0a00728c */ /* 0x000fe2000bf25270 */
[----:B------:R-:W-:Y:S01]  /*19d0*/  HFMA2 R12, -RZ, RZ, 0, 0 ;  /* 0x00000000ff0c7431 */ /* 0x000fe200000001ff */
[----:B------:R-:W-:Y:S01]  /*19e0*/  ISETP.NE.AND P4, PT, R10, RZ, P5 ;  /* 0x000000ff0a00720c */ /* 0x000fe20002f85270 */
[----:B------:R-:W-:Y:S01]  /*19f0*/  IMAD.SHL.U32 R16, R11, 0x40, RZ ;  /* 0x000000400b107824 */ /* 0x000fe200078e00ff */
[----:B------:R-:W3:Y:S01]  /*1a00*/  LDC R0, c[0x0][0x374] ;  /* 0x0000dd00ff007b82 */ /* 0x000ee20000000800 */
[----:B------:R-:W-:Y:S01]  /*1a10*/  PLOP3.LUT P1, PT, P1, PT, PT, 0x8, 0x80 ;  /* 0x000000000080781c */ /* 0x000fe20000f2e170 */
[----:B------:R-:W-:Y:S01]  /*1a20*/  IMAD.MOV.U32 R14, RZ, RZ, RZ ;  /* 0x000000ffff0e7224 */ /* 0x000fe200078e00ff */
[----:B------:R-:W-:Y:S01]  /*1a30*/  MOV R8, 0x1 ;  /* 0x0000000100087802 */ /* 0x000fe20000000f00 */
[----:B------:R-:W-:Y:S01]  /*1a40*/  IMAD.MOV.U32 R10, RZ, RZ, RZ ;  /* 0x000000ffff0a7224 */ /* 0x000fe200078e00ff */
[----:B------:R-:W-:Y:S01]  /*1a50*/  LOP3.LUT R17, R17, 0x20, RZ, 0xc0, !PT ;  /* 0x0000002011117812 */ /* 0x000fe200078ec0ff */
[----:B------:R-:W4:Y:S01]  /*1a60*/  LDCU.64 UR14, c[0x0][0x348] ;  /* 0x00006900ff0e77ac */ /* 0x000f220008000a00 */
[----:B-1----:R-:W-:-:S02]  /*1a70*/  UIADD3 UR5, UPT, UPT, UR4, 0x1f, URZ ;  /* 0x0000001f04057890 */ /* 0x002fc4000fffe0ff */
[----:B------:R-:W-:Y:S02]  /*1a80*/  USEL UR22, UR6, 0x2, UP1 ;  /* 0x0000000206167887 */ /* 0x000fe40008800000 */
[----:B------:R-:W-:Y:S01]  /*1a90*/  USHF.R.S32.HI UR7, URZ, 0x1f, UR5 ;  /* 0x0000001fff077899 */ /* 0x000fe20008011405 */
[----:B------:R-:W-:-:S03]  /*1aa0*/  UMOV UR23, URZ ;  /* 0x000000ff00177c82 */ /* 0x000fc60008000000 */
[----:B------:R-:W-:Y:S02]  /*1ab0*/  ULEA.HI UR7, UR7, UR5, URZ, 0x5 ;  /* 0x0000000507077291 */ /* 0x000fe4000f8f28ff */
[----:B------:R-:W-:Y:S02]  /*1ac0*/  UIADD3 UR5, UPT, UPT, UR4, -0x1, URZ ;  /* 0xffffffff04057890 */ /* 0x000fe4000fffe0ff */
[----:B------:R-:W-:Y:S02]  /*1ad0*/  USHF.R.S32.HI UR7, URZ, 0x5, UR7 ;  /* 0x00000005ff077899 */ /* 0x000fe40008011407 */
[----:B------:R-:W-:Y:S02]  /*1ae0*/  UISETP.GE.U32.AND UP2, UPT, UR5, -0x3f, UPT ;  /* 0xffffffc10500788c */ /* 0x000fe4000bf46070 */
[----:B------:R-:W-:Y:S02]  /*1af0*/  UISETP.LT.U32.AND UP0, UPT, UR7, 0x23, UPT ;  /* 0x000000230700788c */ /* 0x000fe4000bf01070 */
[----:B------:R-:W-:-:S02]  /*1b00*/  UIADD3 UR4, UPT, UPT, UR4, 0x3e, URZ ;  /* 0x0000003e04047890 */ /* 0x000fc4000fffe0ff */
[----:B------:R-:W-:-:S04]  /*1b10*/  USEL UR5, UR7, 0x23, UP0 ;  /* 0x0000002307057887 */ /* 0x000fc80008000000 */
[----:B------:R-:W-:Y:S02]  /*1b20*/  UIADD3 UR21, UPT, UPT, UR5, -0x1, URZ ;  /* 0xffffffff05157890 */ /* 0x000fe4000fffe0ff */
[----:B------:R-:W-:Y:S02]  /*1b30*/  @UP2 UIADD3 UR21, UPT, UPT, UR5, URZ, URZ ;  /* 0x000000ff05152290 */ /* 0x000fe4000fffe0ff */
[----:B------:R-:W-:Y:S02]  /*1b40*/  UIADD3 UR24, UPT, UPT, UR7, -UR5, URZ ;  /* 0x8000000507187290 */ /* 0x000fe4000fffe0ff */
[----:B------:R-:W-:Y:S02]  /*1b50*/  UIADD3 UR13, UPT, UPT, UR21, 0x1, URZ ;  /* 0x00000001150d7890 */ /* 0x000fe4000fffe0ff */
[----:B--2-4-:R-:W-:-:S12]  /*1b60*/  UIADD3 UR21, UPT, UPT, -UR21, URZ, URZ ;  /* 0x000000ff15157290 */ /* 0x014fd8000fffe1ff */
.L_x_43:
[----:B------:R-:W-:Y:S01]  /*1b70*/  UISETP.NE.AND UP0, UPT, UR37, URZ, UPT ;  /* 0x000000ff2500728c */ /* 0x000fe2000bf05270 */
[----:B------:R-:W1:Y:S08]  /*1b80*/  S2UR UR37, SR_CgaCtaId ;  /* 0x00000000002579c3 */ /* 0x000e700000008800 */
[----:B------:R-:W-:Y:S05]  /*1b90*/  BRA.U UP0, `(.L_x_24) ;  /* 0x0000000100347547 */ /* 0x000fea000b800000 */
[----:B------:R-:W2:Y:S01]  /*1ba0*/  S2R R2, SR_CgaCtaId ;  /* 0x0000000000027919 */ /* 0x000ea20000008800 */
[----:B------:R-:W-:-:S04]  /*1bb0*/  MOV R3, 0x400 ;  /* 0x0000040000037802 */ /* 0x000fc80000000f00 */
[----:B--2---:R-:W-:Y:S02]  /*1bc0*/  LEA R3, R2, R3, 0x18 ;  /* 0x0000000302037211 */ /* 0x004fe400078ec0ff */
[----:B------:R-:W-:-:S03]  /*1bd0*/  SHF.L.U32 R2, R8, 0x1f, RZ ;  /* 0x0000001f08027819 */ /* 0x000fc600000006ff */
[----:B------:R-:W-:-:S04]  /*1be0*/  IMAD R3, R10, 0x8, R3 ;  /* 0x000000080a037824 */ /* 0x000fc800078e0203 */
[----:B------:R-:W2:Y:S02]  /*1bf0*/  SYNCS.PHASECHK.TRANS64.TRYWAIT P0, [R3+URZ+0x2e0], R2 ;  /* 0x0002e002030075a7 */ /* 0x000ea400080011ff */
[----:B--2---:R-:W-:Y:S05]  /*1c00*/  @!P0 BRA `(.L_x_25) ;  /* 0x0000006c00a88947 */ /* 0x004fea0003800000 */
.L_x_165:
[----:B------:R-:W-:Y:S01]  /*1c10*/  VIADD R10, R10, 0x1 ;  /* 0x000000010a0a7836 */ /* 0x000fe20000000000 */
[----:B------:R2:W-:Y:S04]  /*1c20*/  SYNCS.ARRIVE.TRANS64.A1T0 RZ, [R3+URZ+0x2d0], RZ ;  /* 0x0002d0ff03ff79a7 */ /* 0x0005e800081000ff */
[----:B------:R-:W-:-:S04]  /*1c30*/  ISETP.NE.AND P0, PT, R10, 0x2, PT ;  /* 0x000000020a00780c */ /* 0x000fc80003f05270 */
[----:B------:R-:W-:Y:S02]  /*1c40*/  SEL R10, R10, RZ, P0 ;  /* 0x000000ff0a0a7207 */ /* 0x000fe40000000000 */
[----:B--2---:R-:W-:-:S04]  /*1c50*/  SEL R3, RZ, 0x1, P0 ;  /* 0x00000001ff037807 */ /* 0x004fc80000000000 */
[----:B------:R-:W-:-:S07]  /*1c60*/  LOP3.LUT R8, R8, R3, RZ, 0x3c, !PT ;  /* 0x0000000308087212 */ /* 0x000fce00078e3cff */
.L_x_24:
[----:B------:R-:W-:Y:S01]  /*1c70*/  UMOV UR6, 0x400 ;  /* 0x0000040000067882 */ /* 0x000fe20000000000 */
[----:B------:R-:W-:Y:S01]  /*1c80*/  LEA.HI R3, R21, R21, RZ, 0x1 ;  /* 0x0000001515037211 */ /* 0x000fe200078f08ff */
[----:B-1----:R-:W-:Y:S01]  /*1c90*/  ULEA UR6, UR37, UR6, 0x18 ;  /* 0x0000000625067291 */ /* 0x002fe2000f8ec0ff */
[----:B------:R-:W-:Y:S01]  /*1ca0*/  SHF.L.U32 R2, R15, 0x1f, RZ ;  /* 0x0000001f0f027819 */ /* 0x000fe200000006ff */
[----:B------:R-:W-:Y:S01]  /*1cb0*/  UISETP.GE.U32.AND UP0, UPT, UR4, 0x3f, UPT ;  /* 0x0000003f0400788c */ /* 0x000fe2000bf06070 */
[----:B------:R-:W-:Y:S01]  /*1cc0*/  R2UR UR35, R16 ;  /* 0x00000000102372ca */ /* 0x000fe200000e0000 */
[----:B------:R-:W-:Y:S01]  /*1cd0*/  ULEA UR8, UR23, UR6, 0x3 ;  /* 0x0000000617087291 */ /* 0x000fe2000f8e18ff */
[----:B------:R-:W-:Y:S01]  /*1ce0*/  IMAD.SHL.U32 R3, R3, 0x40, RZ ;  /* 0x0000004003037824 */ /* 0x000fe200078e00ff */
[----:B------:R-:W-:Y:S01]  /*1cf0*/  R2UR UR11, R17 ;  /* 0x00000000110b72ca */ /* 0x000fe200000e0000 */
[----:B------:R-:W-:-:S03]  /*1d00*/  UMOV UR25, URZ ;  /* 0x000000ff00197c82 */ /* 0x000fc60008000000 */
[----:B------:R-:W-:-:S03]  /*1d10*/  LOP3.LUT R3, R3, 0xffffff80, RZ, 0xc0, !PT ;  /* 0xffffff8003037812 */ /* 0x000fc600078ec0ff */
[----:B------:R1:W2:Y:S01]  /*1d20*/  SYNCS.PHASECHK.TRANS64.TRYWAIT P0, [UR8+0x118], R2 ;  /* 0x00011802ff0075a7 */ /* 0x0002a20008001108 */
[----:B------:R-:W-:Y:S02]  /*1d30*/  R2UR UR9, R3 ;  /* 0x00000000030972ca */ /* 0x000fe400000e0000 */
[----:B------:R-:W-:-:S11]  /*1d40*/  R2UR UR8, R20 ;  /* 0x00000000140872ca */ /* 0x000fd600000e0000 */
[----:B------:R-:W-:Y:S02]  /*1d50*/  ULOP3.LUT UR35, UR9, 0x40, UR35, 0xf8, !UPT ;  /* 0x0000004009237892 */ /* 0x000fe4000f8ef823 */
[----:B------:R-:W-:Y:S01]  /*1d60*/  ULEA UR11, UR8, UR11, 0x6 ;  /* 0x0000000b080b7291 */ /* 0x000fe2000f8e30ff */
[----:B------:R-:W-:Y:S11]  /*1d70*/  BRA.U !UP0, `(.L_x_26) ;  /* 0x0000000108c07547 */ /* 0x000ff6000b800000 */
[----:B------:R-:W-:Y:S01]  /*1d80*/  UMOV UR16, UR21 ;  /* 0x0000001500107c82 */ /* 0x000fe20008000000 */
[----:B------:R-:W-:Y:S01]  /*1d90*/  UMOV UR17, UR23 ;  /* 0x0000001700117c82 */ /* 0x000fe20008000000 */
[----:B------:R-:W-:-:S05]  /*1da0*/  UMOV UR34, URZ ;  /* 0x000000ff00227c82 */ /* 0x000fca0008000000 */
.L_x_32:
[----:B------:R-:W-:Y:S01]  /*1db0*/  ULEA UR33, UR17, UR6, 0x3 ;  /* 0x0000000611217291 */ /* 0x000fe2000f8e18ff */
[----:B------:R-:W-:Y:S01]  /*1dc0*/  @P5 MOV R3, 0x3000 ;  /* 0x0000300000035802 */ /* 0x000fe20000000f00 */
[----:B-12-4-:R-:W-:Y:S10]  /*1dd0*/  @P0 BRA `(.L_x_27) ;  /* 0x00000000000c0947 */ /* 0x016ff40003800000 */
[----:B------:R-:W-:-:S04]  /*1de0*/  SHF.L.U32 R5, R15, 0x1f, RZ ;  /* 0x0000001f0f057819 */ /* 0x000fc800000006ff */
[----:B------:R-:W2:Y:S02]  /*1df0*/  SYNCS.PHASECHK.TRANS64.TRYWAIT P0, [UR33+0x118], R5 ;  /* 0x00011805ff0075a7 */ /* 0x000ea40008001121 */
[----:B--2---:R-:W-:Y:S05]  /*1e00*/  @!P0 BRA `(.L_x_28) ;  /* 0x0000006c003c8947 */ /* 0x004fea0003800000 */
.L_x_27:
[----:B------:R2:W-:Y:S01]  /*1e10*/  @P5 SYNCS.ARRIVE.TRANS64 RZ, [UR33], R3 ;  /* 0x00000003ffff59a7 */ /* 0x0005e20008000021 */
[----:B------:R-:W-:Y:S02]  /*1e20*/  ULOP3.LUT UR8, UR22, 0x2, URZ, 0xfc, !UPT ;  /* 0x0000000216087892 */ /* 0x000fe4000f8efcff */
[----:B------:R-:W-:Y:S02]  /*1e30*/  UIADD3 UR16, UPT, UPT, UR16, 0x1, URZ ;  /* 0x0000000110107890 */ /* 0x000fe4000fffe0ff */
[----:B------:R-:W-:Y:S02]  /*1e40*/  UISETP.NE.AND UP0, UPT, UR8, 0x2, UPT ;  /* 0x000000020800788c */ /* 0x000fe4000bf05270 */
[----:B------:R-:W-:-:S07]  /*1e50*/  UISETP.NE.AND UP2, UPT, UR16, 0x1, UPT ;  /* 0x000000011000788c */ /* 0x000fce000bf45270 */
[----:B------:R-:W-:Y:S05]  /*1e60*/  BRA.U UP0, `(.L_x_29) ;  /* 0x0000000100047547 */ /* 0x000fea000b800000 */
[----:B------:R-:W-:Y:S05]  /*1e70*/  BPT.TRAP 0x1 ;  /* 0x000000040000795c */ /* 0x000fea0000300000 */
.L_x_29:
[----:B------:R-:W-:Y:S04]  /*1e80*/  BSSY.RECONVERGENT B0, `(.L_x_30) ;  /* 0x0000003000007945 */ /* 0x000fe80003800200 */
[----:B------:R-:W-:Y:S05]  /*1e90*/  @!P4 BRA `(.L_x_31) ;  /* 0x000000000004c947 */ /* 0x000fea0003800000 */
[----:B------:R-:W-:Y:S05]  /*1ea0*/  BPT.TRAP 0x1 ;  /* 0x000000040000795c */ /* 0x000fea0000300000 */
.L_x_31:
[----:B------:R-:W-:Y:S05]  /*1eb0*/  BSYNC.RECONVERGENT B0 ;  /* 0x0000000000007941 */ /* 0x000fea0003800200 */
.L_x_30:
[----:B------:R-:W-:Y:S02]  /*1ec0*/  UIADD3 UR23, UPT, UPT, UR17, 0x1, URZ ;  /* 0x0000000111177890 */ /* 0x000fe4000fffe0ff */
[----:B------:R-:W-:Y:S02]  /*1ed0*/  ULEA UR32, UR17, UR6, 0xc ;  /* 0x0000000611207291 */ /* 0x000fe4000f8e60ff */
[----:B------:R-:W-:Y:S02]  /*1ee0*/  UISETP.NE.AND UP0, UPT, UR23, 0x23, UPT ;  /* 0x000000231700788c */ /* 0x000fe4000bf05270 */
[----:B------:R-:W-:Y:S02]  /*1ef0*/  UIADD3 UR28, UP1, UPT, UR14, 0x80, URZ ;  /* 0x000000800e1c7890 */ /* 0x000fe4000ff3e0ff */
[----:B------:R-:W-:Y:S02]  /*1f00*/  USEL UR9, URZ, 0x1, UP0 ;  /* 0x00000001ff097887 */ /* 0x000fe40008000000 */
[----:B------:R-:W-:-:S02]  /*1f10*/  USEL UR23, UR23, URZ, UP0 ;  /* 0x000000ff17177287 */ /* 0x000fc40008000000 */
[----:B------:R-:W-:Y:S02]  /*1f20*/  UIADD3 UR26, UP0, UPT, UR14, 0x180, URZ ;  /* 0x000001800e1a7890 */ /* 0x000fe4000ff1e0ff */
[----:B------:R-:W-:Y:S01]  /*1f30*/  ULEA UR8, UR23, UR6, 0x3 ;  /* 0x0000000617087291 */ /* 0x000fe2000f8e18ff */
[----:B------:R-:W-:Y:S01]  /*1f40*/  LOP3.LUT R15, R15, UR9, RZ, 0x3c, !PT ;  /* 0x000000090f0f7c12 */ /* 0x000fe2000f8e3cff */
[----:B------:R-:W-:Y:S02]  /*1f50*/  ULOP3.LUT UR33, UR33, 0xfefffff8, URZ, 0xc0, !UPT ;  /* 0xfefffff821217892 */ /* 0x000fe4000f8ec0ff */
[----:B------:R-:W-:Y:S01]  /*1f60*/  UIADD3.X UR29, UPT, UPT, URZ, UR15, URZ, UP1, !UPT ;  /* 0x0000000fff1d7290 */ /* 0x000fe20008ffe4ff */
[----:B-1----:R-:W-:Y:S01]  /*1f70*/  SHF.L.U32 R2, R15, 0x1f, RZ ;  /* 0x0000001f0f027819 */ /* 0x002fe200000006ff */
[----:B------:R-:W-:Y:S02]  /*1f80*/  UIADD3 UR32, UPT, UPT, UR32, 0x3500, URZ ;  /* 0x0000350020207890 */ /* 0x000fe4000fffe0ff */
[----:B------:R-:W-:Y:S01]  /*1f90*/  UIADD3.X UR27, UPT, UPT, URZ, UR15, URZ, UP0, !UPT ;  /* 0x0000000fff1b7290 */ /* 0x000fe200087fe4ff */
[----:B------:R4:W1:Y:S01]  /*1fa0*/  SYNCS.PHASECHK.TRANS64.TRYWAIT P0, [UR8+0x118], R2 ;  /* 0x00011802ff0075a7 */ /* 0x0008620008001108 */
[----:B------:R-:W-:Y:S01]  /*1fb0*/  ULEA UR8, UR17, UR6, 0xb ;  /* 0x0000000611087291 */ /* 0x000fe2000f8e58ff */
[----:B------:R-:W-:Y:S01]  /*1fc0*/  UMOV UR18, 0x0 ;  /* 0x0000000000127882 */ /* 0x000fe20000000000 */
[----:B------:R-:W-:-:S02]  /*1fd0*/  UMOV UR19, 0x10000000 ;  /* 0x1000000000137882 */ /* 0x000fc40000000000 */
[----:B------:R-:W-:Y:S01]  /*1fe0*/  UIADD3 UR8, UPT, UPT, UR8, 0x26500, URZ ;  /* 0x0002650008087890 */ /* 0x000fe2000fffe0ff */
[----:B------:R2:W-:Y:S01]  /*1ff0*/  UTMALDG.3D.2CTA [UR32], [UR28], desc[UR18] ;  /* 0x000012201c0075b4 */ /* 0x0005e20008211000 */
[----:B------:R-:W-:Y:S01]  /*2000*/  UMOV UR10, UR34 ;  /* 0x00000022000a7c82 */ /* 0x000fe20008000000 */
[----:B------:R-:W-:Y:S01]  /*2010*/  UMOV UR12, UR36 ;  /* 0x00000024000c7c82 */ /* 0x000fe20008000000 */
[----:B------:R-:W-:Y:S01]  /*2020*/  UMOV UR9, UR33 ;  /* 0x0000002100097c82 */ /* 0x000fe20008000000 */
[----:B------:R-:W-:Y:S01]  /*2030*/  UMOV UR25, UR13 ;  /* 0x0000000d00197c82 */ /* 0x000fe20008000000 */
[----:B------:R-:W-:-:S03]  /*2040*/  UMOV UR17, UR23 ;  /* 0x0000001700117c82 */ /* 0x000fc60008000000 */
[----:B------:R4:W-:Y:S01]  /*2050*/  UTMALDG.3D.2CTA [UR8], [UR26], desc[UR18] ;  /* 0x000012081a0075b4 */ /* 0x0009e20008211000 */
[----:B--2---:R-:W-:Y:S01]  /*2060*/  UIADD3 UR34, UPT, UPT, UR34, 0x20, URZ ;  /* 0x0000002022227890 */ /* 0x004fe2000fffe0ff */
[----:B------:R-:W-:Y:S11]  /*2070*/  BRA.U UP2, `(.L_x_32) ;  /* 0xfffffffd024c7547 */ /* 0x000ff6000b83ffff */
.L_x_26:
[----:B----4-:R-:W-:Y:S01]  /*2080*/  ULEA UR8, UR23, UR6, 0x3 ;  /* 0x0000000617087291 */ /* 0x010fe2000f8e18ff */
[----:B-1----:R-:W-:Y:S01]  /*2090*/  SHF.L.U32 R2, R15, 0x1f, RZ ;  /* 0x0000001f0f027819 */ /* 0x002fe200000006ff */
[----:B------:R-:W-:Y:S01]  /*20a0*/  @!P1 SYNCS.ARRIVE.TRANS64.A1T0 RZ, [UR6+0x268], RZ ;  /* 0x000268ffffff99a7 */ /* 0x000fe20008100006 */
[----:B------:R-:W-:-:S06]  /*20b0*/  UISETP.GT.AND UP0, UPT, UR7, UR5, UPT ;  /* 0x000000050700728c */ /* 0x000fcc000bf04270 */
[----:B--2---:R1:W2:Y:S03]  /*20c0*/  SYNCS.PHASECHK.TRANS64.TRYWAIT P0, [UR8+0x118], R2 ;  /* 0x00011802ff0075a7 */ /* 0x0042a60008001108 */
[----:B------:R-:W-:Y:S05]  /*20d0*/  BRA.U !UP0, `(.L_x_33) ;  /* 0x0000000108c07547 */ /* 0x000fea000b800000 */
[----:B------:R-:W-:Y:S01]  /*20e0*/  UIADD3 UR26, UPT, UPT, UR24, UR25, URZ ;  /* 0x00000019181a7290 */ /* 0x000fe2000fffe0ff */
[----:B------:R-:W-:-:S11]  /*20f0*/  UMOV UR27, UR23 ;  /* 0x00000017001b7c82 */ /* 0x000fd60008000000 */
.L_x_39:
[----:B------:R-:W-:Y:S01]  /*2100*/  ULEA UR17, UR27, UR6, 0x3 ;  /* 0x000000061b117291 */ /* 0x000fe2000f8e18ff */
[----:B--2---:R-:W-:Y:S01]  /*2110*/  @P5 MOV R3, 0x3000 ;  /* 0x0000300000035802 */ /* 0x004fe20000000f00 */
[----:B-12---:R-:W-:Y:S10]  /*2120*/  @P0 BRA `(.L_x_34) ;  /* 0x00000000000c0947 */ /* 0x006ff40003800000 */
[----:B------:R-:W-:-:S04]  /*2130*/  SHF.L.U32 R5, R15, 0x1f, RZ ;  /* 0x0000001f0f057819 */ /* 0x000fc800000006ff */
[----:B------:R-:W2:Y:S02]  /*2140*/  SYNCS.PHASECHK.TRANS64.TRYWAIT P0, [UR17+0x118], R5 ;  /* 0x00011805ff0075a7 */ /* 0x000ea40008001111 */
[----:B--2---:R-:W-:Y:S05]  /*2150*/  @!P0 BRA `(.L_x_35) ;  /* 0x0000006800808947 */ /* 0x004fea0003800000 */
.L_x_34:
[----:B------:R2:W-:Y:S01]  /*2160*/  @P5 SYNCS.ARRIVE.TRANS64 RZ, [UR17], R3 ;  /* 0x00000003ffff59a7 */ /* 0x0005e20008000011 */
[----:B------:R-:W-:-:S04]  /*2170*/  ULOP3.LUT UR8, UR22, 0x2, URZ, 0xfc, !UPT ;  /* 0x0000000216087892 */ /* 0x000fc8000f8efcff */
[----:B------:R-:W-:-:S09]  /*2180*/  UISETP.NE.AND UP0, UPT, UR8, 0x2, UPT ;  /* 0x000000020800788c */ /* 0x000fd2000bf05270 */
[----:B------:R-:W-:Y:S05]  /*2190*/  BRA.U UP0, `(.L_x_36) ;  /* 0x0000000100047547 */ /* 0x000fea000b800000 */
[----:B------:R-:W-:Y:S05]  /*21a0*/  BPT.TRAP 0x1 ;  /* 0x000000040000795c */ /* 0x000fea0000300000 */
.L_x_36:
[----:B------:R-:W-:Y:S04]  /*21b0*/  BSSY.RECONVERGENT B0, `(.L_x_37) ;  /* 0x0000003000007945 */ /* 0x000fe80003800200 */
[----:B------:R-:W-:Y:S05]  /*21c0*/  @!P4 BRA `(.L_x_38) ;  /* 0x000000000004c947 */ /* 0x000fea0003800000 */
[----:B------:R-:W-:Y:S05]  /*21d0*/  BPT.TRAP 0x1 ;  /* 0x000000040000795c */ /* 0x000fea0000300000 */
.L_x_38:
[----:B------:R-:W-:Y:S05]  /*21e0*/  BSYNC.RECONVERGENT B0 ;  /* 0x0000000000007941 */ /* 0x000fea0003800200 */
.L_x_37:
        /* <DEDUP_REMOVED lines=9> */
[----:B------:R-:W-:Y:S02]  /*2280*/  USHF.L.U32 UR18, UR25, 0x5, URZ ;  /* 0x0000000519127899 */ /* 0x000fe400080006ff */
[----:B------:R-:W-:Y:S01]  /*2290*/  ULOP3.LUT UR17, UR17, 0xfefffff8, URZ, 0xc0, !UPT ;  /* 0xfefffff811117892 */ /* 0x000fe2000f8ec0ff */
[----:B-1----:R-:W-:Y:S01]  /*22a0*/  SHF.L.U32 R2, R15, 0x1f, RZ ;  /* 0x0000001f0f027819 */ /* 0x002fe200000006ff */
[----:B------:R-:W-:Y:S02]  /*22b0*/  UIADD3 UR16, UPT, UPT, UR16, 0x3500, URZ ;  /* 0x0000350010107890 */ /* 0x000fe4000fffe0ff */
[----:B------:R-:W-:Y:S01]  /*22c0*/  UIADD3.X UR33, UPT, UPT, URZ, UR15, URZ, UP1, !UPT ;  /* 0x0000000fff217290 */ /* 0x000fe20008ffe4ff */
[----:B------:R4:W1:Y:S01]  /*22d0*/  SYNCS.PHASECHK.TRANS64.TRYWAIT P0, [UR8+0x118], R2 ;  /* 0x00011802ff0075a7 */ /* 0x0008620008001108 */
[----:B------:R-:W-:-:S02]  /*22e0*/  ULEA UR8, UR27, UR6, 0xb ;  /* 0x000000061b087291 */ /* 0x000fc4000f8e58ff */
[----:B------:R-:W-:Y:S02]  /*22f0*/  UIADD3.X UR31, UPT, UPT, URZ, UR15, URZ, UP0, !UPT ;  /* 0x0000000fff1f7290 */ /* 0x000fe400087fe4ff */
[----:B------:R-:W-:Y:S01]  /*2300*/  UIADD3 UR8, UPT, UPT, UR8, 0x26500, URZ ;  /* 0x0002650008087890 */ /* 0x000fe2000fffe0ff */
[----:B------:R-:W-:Y:S01]  /*2310*/  UMOV UR28, 0x0 ;  /* 0x00000000001c7882 */ /* 0x000fe20000000000 */
[----:B------:R-:W-:Y:S01]  /*2320*/  UMOV UR29, 0x10000000 ;  /* 0x10000000001d7882 */ /* 0x000fe20000000000 */
[----:B------:R-:W-:Y:S01]  /*2330*/  UMOV UR19, UR35 ;  /* 0x0000002300137c82 */ /* 0x000fe20008000000 */
[----:B------:R-:W-:Y:S01]  /*2340*/  UMOV UR20, UR36 ;  /* 0x0000002400147c82 */ /* 0x000fe20008000000 */
[----:B------:R-:W-:Y:S01]  /*2350*/  UMOV UR12, UR36 ;  /* 0x00000024000c7c82 */ /* 0x000fe20008000000 */
[----:B------:R-:W-:Y:S01]  /*2360*/  UMOV UR9, UR17 ;  /* 0x0000001100097c82 */ /* 0x000fe20008000000 */
[----:B------:R-:W-:Y:S01]  /*2370*/  UMOV UR10, UR18 ;  /* 0x00000012000a7c82 */ /* 0x000fe20008000000 */
[----:B------:R4:W-:Y:S01]  /*2380*/  UTMALDG.3D.2CTA [UR16], [UR32], desc[UR28] ;  /* 0x00001c10200075b4 */ /* 0x0009e20008211000 */
[----:B------:R-:W-:Y:S01]  /*2390*/  UIADD3 UR25, UPT, UPT, UR25, 0x1, URZ ;  /* 0x0000000119197890 */ /* 0x000fe2000fffe0ff */
[----:B------:R-:W-:-:S03]  /*23a0*/  UMOV UR27, UR23 ;  /* 0x00000017001b7c82 */ /* 0x000fc60008000000 */
[----:B------:R-:W-:Y:S01]  /*23b0*/  UISETP.NE.AND UP0, UPT, UR25, UR26, UPT ;  /* 0x0000001a1900728c */ /* 0x000fe2000bf05270 */
[----:B------:R4:W-:Y:S08]  /*23c0*/  UTMALDG.3D.2CTA [UR8], [UR30], desc[UR28] ;  /* 0x00001c081e0075b4 */ /* 0x0009f00008211000 */
[----:B----4-:R-:W-:Y:S05]  /*23d0*/  BRA.U UP0, `(.L_x_39) ;  /* 0xfffffffd00487547 */ /* 0x010fea000b83ffff */
.L_x_33:
[----:B-1----:R-:W-:Y:S01]  /*23e0*/  LEA R2, R14, UR6, 0x3 ;  /* 0x000000060e027c11 */ /* 0x002fe2000f8e18ff */
[----:B------:R-:W-:Y:S01]  /*23f0*/  NOP ;  /* 0x0000000000007918 */ /* 0x000fe20000000000 */
[----:B--2---:R-:W-:Y:S02]  /*2400*/  SHF.L.U32 R3, R12, 0x1f, RZ ;  /* 0x0000001f0c037819 */ /* 0x004fe400000006ff */
[----:B------:R-:W-:Y:S02]  /*2410*/  LEA R4, R14, UR6, 0x4 ;  /* 0x000000060e047c11 */ /* 0x000fe4000f8e20ff */
[----:B------:R-:W1:Y:S02]  /*2420*/  SYNCS.PHASECHK.TRANS64.TRYWAIT P0, [R2+URZ+0x270], R3 ;  /* 0x00027003020075a7 */ /* 0x000e6400080011ff */
[----:B-1----:R-:W-:Y:S05]  /*2430*/  @!P0 BRA `(.L_x_40) ;  /* 0x0000006400e08947 */ /* 0x002fea0003800000 */
.L_x_168:
[----:B------:R-:W2:Y:S01]  /*2440*/  LDS.128 R4, [R4+0x300] ;  /* 0x0003000004047984 */ /* 0x000ea20000000c00 */
[----:B------:R-:W-:Y:S01]  /*2450*/  ISETP.GE.AND P0, PT, R26, 0x1, PT ;  /* 0x000000011a00780c */ /* 0x000fe20003f06270 */
[----:B-1----:R-:W-:Y:S01]  /*2460*/  VIADD R2, R2, 0x280 ;  /* 0x0000028002027836 */ /* 0x002fe20000000000 */
[----:B------:R-:W-:Y:S01]  /*2470*/  @!PT LDS RZ, [RZ] ;  /* 0x00000000fffff984 */ /* 0x000fe20000000800 */
[----:B------:R-:W-:Y:S01]  /*2480*/  @!PT LDS RZ, [RZ] ;  /* 0x00000000fffff984 */ /* 0x000fe20000000800 */
[----:B------:R-:W-:Y:S01]  /*2490*/  @!PT LDS RZ, [RZ] ;  /* 0x00000000fffff984 */ /* 0x000fe20000000800 */
[----:B------:R-:W-:Y:S01]  /*24a0*/  @!PT LDS RZ, [RZ] ;  /* 0x00000000fffff984 */ /* 0x000fe20000000800 */
[----:B------:R1:W-:Y:S06]  /*24b0*/  MEMBAR.ALL.CTA ;  /* 0x0000000000007992 */ /* 0x0003ec0000008000 */
[----:B-1----:R-:W1:Y:S01]  /*24c0*/  FENCE.VIEW.ASYNC.S ;  /* 0x00000000000073c6 */ /* 0x002e620000000000 */
[----:B------:R-:W-:-:S04]  /*24d0*/  PRMT R2, RZ, 0x654, R2 ;  /* 0x00000654ff027816 */ /* 0x000fc80000000002 */
[----:B-1----:R1:W-:Y:S01]  /*24e0*/  SYNCS.ARRIVE.TRANS64.RED.A1T0 RZ, [R2+URZ], RZ ;  /* 0x000000ff02ff79a7 */ /* 0x0023e200081004ff */
[----:B--2---:R-:W-:-:S13]  /*24f0*/  LOP3.LUT P2, RZ, R6, 0x1, RZ, 0xc0, !PT ;  /* 0x0000000106ff7812 */ /* 0x004fda000784c0ff */
[----:B------:R-:W-:Y:S01]  /*2500*/  @P2 SHF.R.U32.HI R3, RZ, 0x10, R5 ;  /* 0x00000010ff032819 */ /* 0x000fe20000011605 */
[----:B------:R-:W-:Y:S01]  /*2510*/  VOTEU.ANY UP0, P2 ;  /* 0x0000000000ff7886 */ /* 0x000fe20001000100 */
[----:B------:R-:W-:Y:S02]  /*2520*/  @P2 MOV R13, R4 ;  /* 0x00000004000d2202 */ /* 0x000fe40000000f00 */
[----:B------:R-:W-:Y:S02]  /*2530*/  @P2 R2UR.BROADCAST UR8, R3 ;  /* 0x00000000030822ca */ /* 0x000fe400008e0000 */
[----:B------:R-:W-:-:S11]  /*2540*/  @P2 LOP3.LUT R11, R5, 0xffff, RZ, 0xc0, !PT ;  /* 0x0000ffff050b2812 */ /* 0x000fd600078ec0ff */
[----:B------:R-:W-:Y:S01]  /*2550*/  @UP0 UMOV UR36, UR8 ;  /* 0x0000000800240c82 */ /* 0x000fe20008000000 */
[----:B-1----:R-:W-:Y:S05]  /*2560*/  @!P0 BRA `(.L_x_41) ;  /* 0x0000000000b88947 */ /* 0x002fea0003800000 */
[----:B------:R-:W3:Y:S01]  /*2570*/  LDC.64 R4, c[0x0][0xb18] ;  /* 0x0002c600ff047b82 */ /* 0x000ee20000000a00 */
[----:B------:R-:W-:-:S07]  /*2580*/  ISETP.NE.AND P3, PT, R26, 0x1, PT ;  /* 0x000000011a00780c */ /* 0x000fce0003f65270 */
[----:B------:R-:W1:Y:S08]  /*2590*/  LDC.64 R6, c[0x0][0xb10] ;  /* 0x0002c400ff067b82 */ /* 0x000e700000000a00 */
[----:B------:R-:W2:Y:S08]  /*25a0*/  LDC R18, c[0x0][0xb20] ;  /* 0x0002c800ff127b82 */ /* 0x000eb00000000800 */
[----:B------:R-:W4:Y:S01]  /*25b0*/  LDC R20, c[0x0][0xb0c] ;  /* 0x0002c300ff147b82 */ /* 0x000f220000000800 */
[----:B---3--:R-:W-:Y:S01]  /*25c0*/  IMAD.HI.U32 R19, R0, R5, RZ ;  /* 0x0000000500137227 */ /* 0x008fe200078e00ff */
[----:B------:R-:W-:-:S03]  /*25d0*/  ISETP.NE.AND P0, PT, R4, 0x1, PT ;  /* 0x000000010400780c */ /* 0x000fc60003f05270 */
[----:B------:R-:W-:-:S03]  /*25e0*/  IMAD.HI.U32 R5, R11, R5, RZ ;  /* 0x000000050b057227 */ /* 0x000fc600078e00ff */
[----:B------:R-:W3:Y:S01]  /*25f0*/  LDC.64 R2, c[0x0][0xb28] ;  /* 0x0002ca00ff027b82 */ /* 0x000ee20000000a00 */
[----:B-1----:R-:W-:-:S04]  /*2600*/  IMAD.HI.U32 R22, R9, R6, RZ ;  /* 0x0000000609167227 */ /* 0x002fc800078e00ff */
[----:B------:R-:W-:Y:S01]  /*2610*/  IMAD.HI.U32 R24, R13, R6, RZ ;  /* 0x000000060d187227 */ /* 0x000fe200078e00ff */
[----:B------:R-:W-:Y:S02]  /*2620*/  SHF.R.U32.HI R22, RZ, R7, R22 ;  /* 0x00000007ff167219 */ /* 0x000fe40000011616 */
[-C--:B--2---:R-:W-:Y:S02]  /*2630*/  SHF.R.U32.HI R19, RZ, R18.reuse, R19 ;  /* 0x00000012ff137219 */ /* 0x084fe40000011613 */
[----:B------:R-:W-:Y:S02]  /*2640*/  SHF.R.U32.HI R18, RZ, R18, R5 ;  /* 0x00000012ff127219 */ /* 0x000fe40000011605 */
[----:B------:R-:W-:Y:S02]  /*2650*/  SEL R19, R0, R19, !P0 ;  /* 0x0000001300137207 */ /* 0x000fe40004000000 */
[----:B------:R-:W-:Y:S02]  /*2660*/  SHF.R.U32.HI R24, RZ, R7, R24 ;  /* 0x00000007ff187219 */ /* 0x000fe40000011618 */
[----:B----4-:R-:W-:-:S02]  /*2670*/  ISETP.NE.AND P1, PT, R20, 0x1, PT ;  /* 0x000000011400780c */ /* 0x010fc40003f25270 */
[----:B------:R-:W-:Y:S02]  /*2680*/  SEL R5, R11, R18, !P0 ;  /* 0x000000120b057207 */ /* 0x000fe40004000000 */
[----:B------:R-:W-:Y:S02]  /*2690*/  SEL R21, R9, R22, !P1 ;  /* 0x0000001609157207 */ /* 0x000fe40004800000 */
[----:B------:R-:W-:Y:S01]  /*26a0*/  SEL R7, R13, R24, !P1 ;  /* 0x000000180d077207 */ /* 0x000fe20004800000 */
[----:B---3--:R-:W-:-:S04]  /*26b0*/  IMAD.HI.U32 R22, R19, R2, RZ ;  /* 0x0000000213167227 */ /* 0x008fc800078e00ff */
[----:B------:R-:W-:Y:S01]  /*26c0*/  IMAD.HI.U32 R6, R21, R2, RZ ;  /* 0x0000000215067227 */ /* 0x000fe200078e00ff */
[----:B------:R-:W-:-:S04]  /*26d0*/  @P3 SHF.R.U32.HI R19, RZ, R3, R22 ;  /* 0x00000003ff133219 */ /* 0x000fc80000011616 */
        /* <DEDUP_REMOVED lines=8> */
[----:B------:R-:W-:-:S04]  /*2760*/  @!P0 IMAD.HI.U32 R18, R7, R2, RZ ;  /* 0x0000000207128227 */ /* 0x000fc800078e00ff */
[----:B------:R-:W-:Y:S01]  /*2770*/  IMAD.MOV R2, RZ, RZ, -R6 ;  /* 0x000000ffff027224 */ /* 0x000fe200078e0a06 */
[----:B------:R-:W-:-:S03]  /*2780*/  @!P0 SHF.R.U32.HI R18, RZ, R3, R18 ;  /* 0x00000003ff128219 */ /* 0x000fc60000011612 */
[----:B------:R-:W-:Y:S01]  /*2790*/  IMAD R2, R26, R2, R5 ;  /* 0x000000021a027224 */ /* 0x000fe200078e0205 */
[----:B------:R-:W-:Y:S02]  /*27a0*/  @!P0 SEL R3, R7, R18, !P3 ;  /* 0x0000001207038207 */ /* 0x000fe40005800000 */
[----:B------:R-:W-:-:S03]  /*27b0*/  IADD3 R18, PT, PT, -R5, RZ, RZ ;  /* 0x000000ff05127210 */ /* 0x000fc60007ffe1ff */
[--C-:B------:R-:W-:Y:S02]  /*27c0*/  @!P0 IMAD.IADD R6, R6, 0x1, -R3.reuse ;  /* 0x0000000106068824 */ /* 0x100fe400078e0a03 */
[----:B------:R-:W-:Y:S01]  /*27d0*/  @!P0 IMAD R3, R2, R21, R3 ;  /* 0x0000001502038224 */ /* 0x000fe200078e0203 */
[----:B------:R-:W-:Y:S01]  /*27e0*/  IADD3 R2, PT, PT, -R7, RZ, RZ ;  /* 0x000000ff07027210 */ /* 0x000fe20007ffe1ff */
[----:B------:R-:W-:Y:S02]  /*27f0*/  @!P0 IMAD R5, R26, R6, R7 ;  /* 0x000000061a058224 */ /* 0x000fe400078e0207 */
[----:B------:R-:W-:Y:S02]  /*2800*/  IMAD R11, R4, R18, R11 ;  /* 0x00000012040b7224 */ /* 0x000fe400078e020b */
[----:B------:R-:W-:Y:S02]  /*2810*/  @!P0 IMAD.MOV.U32 R7, RZ, RZ, R3 ;  /* 0x000000ffff078224 */ /* 0x000fe400078e0003 */
[----:B------:R-:W-:-:S02]  /*2820*/  IMAD R2, R20, R2, R13 ;  /* 0x0000000214027224 */ /* 0x000fc400078e020d */
[----:B------:R-:W-:Y:S02]  /*2830*/  IMAD R11, R5, R4, R11 ;  /* 0x00000004050b7224 */ /* 0x000fe400078e020b */
[----:B------:R-:W-:Y:S02]  /*2840*/  IMAD R13, R7, R20, R2 ;  /* 0x00000014070d7224 */ /* 0x000fe400078e0202 */
.L_x_41:
[----:B------:R-:W1:Y:S02]  /*2850*/  LDCU UR8, c[0x0][0xb30] ;  /* 0x00016600ff0877ac */ /* 0x000e640008000800 */
[----:B-1----:R-:W-:-:S09]  /*2860*/  UISETP.NE.AND UP0, UPT, UR8, 0x1, UPT ;  /* 0x000000010800788c */ /* 0x002fd2000bf05270 */
[----:B------:R-:W-:Y:S05]  /*2870*/  BRA.U UP0, `(.L_x_42) ;  /* 0x0000000100407547 */ /* 0x000fea000b800000 */
[----:B------:R-:W1:Y:S08]  /*2880*/  LDC.64 R4, c[0x0][0xb10] ;  /* 0x0002c400ff047b82 */ /* 0x000e700000000a00 */
[----:B------:R-:W2:Y:S08]  /*2890*/  LDC.64 R2, c[0x0][0xb18] ;  /* 0x0002c600ff027b82 */ /* 0x000eb00000000a00 */
[----:B------:R-:W4:Y:S08]  /*28a0*/  LDC R6, c[0x0][0xb20] ;  /* 0x0002c800ff067b82 */ /* 0x000f300000000800 */
[----:B------:R-:W3:Y:S01]  /*28b0*/  LDC R18, c[0x0][0xb0c] ;  /* 0x0002c300ff127b82 */ /* 0x000ee20000000800 */
[----:B-1----:R-:W-:-:S05]  /*28c0*/  IMAD.HI.U32 R4, R13, R4, RZ ;  /* 0x000000040d047227 */ /* 0x002fca00078e00ff */
[----:B------:R-:W-:Y:S01]  /*28d0*/  SHF.R.U32.HI R4, RZ, R5, R4 ;  /* 0x00000005ff047219 */ /* 0x000fe20000011604 */
[----:B--2---:R-:W-:Y:S01]  /*28e0*/  IMAD.HI.U32 R3, R11, R3, RZ ;  /* 0x000000030b037227 */ /* 0x004fe200078e00ff */
[----:B------:R-:W-:-:S04]  /*28f0*/  ISETP.NE.AND P0, PT, R2, 0x1, PT ;  /* 0x000000010200780c */ /* 0x000fc80003f05270 */
[----:B----4-:R-:W-:-:S04]  /*2900*/  SHF.R.U32.HI R6, RZ, R6, R3 ;  /* 0x00000006ff067219 */ /* 0x010fc80000011603 */
[----:B------:R-:W-:Y:S02]  /*2910*/  SEL R3, R11, R6, !P0 ;  /* 0x000000060b037207 */ /* 0x000fe40004000000 */
[----:B---3--:R-:W-:-:S04]  /*2920*/  ISETP.NE.AND P1, PT, R18, 0x1, PT ;  /* 0x000000011200780c */ /* 0x008fc80003f25270 */
[----:B------:R-:W-:-:S05]  /*2930*/  SEL R4, R13, R4, !P1 ;  /* 0x000000040d047207 */ /* 0x000fca0004800000 */
[----:B------:R-:W-:Y:S02]  /*2940*/  IMAD.IADD R5, R3, 0x1, -R4 ;  /* 0x0000000103057824 */ /* 0x000fe400078e0a04 */
[----:B------:R-:W-:Y:S02]  /*2950*/  IMAD.IADD R3, R4, 0x1, -R3 ;  /* 0x0000000104037824 */ /* 0x000fe400078e0a03 */
[----:B------:R-:W-:Y:S02]  /*2960*/  IMAD R13, R5, R18, R13 ;  /* 0x00000012050d7224 */ /* 0x000fe400078e020d */
[----:B------:R-:W-:-:S07]  /*2970*/  IMAD R11, R3, R2, R11 ;  /* 0x00000002030b7224 */ /* 0x000fce00078e020b */
.L_x_42:
[----:B------:R-:W-:Y:S01]  /*2980*/  VIADD R14, R14, 0x1 ;  /* 0x000000010e0e7836 */ /* 0x000fe20000000000 */
[----:B------:R-:W-:Y:S01]  /*2990*/  PLOP3.LUT P1, PT, PT, PT, PT, 0x80, 0x8 ;  /* 0x000000000008781c */ /* 0x000fe20003f2f070 */
[----:B------:R-:W-:Y:S02]  /*29a0*/  IMAD.IADD R21, R13, 0x1, R60 ;  /* 0x000000010d157824 */ /* 0x000fe400078e023c */
[----:B------:R-:W-:Y:S01]  /*29b0*/  IMAD.IADD R20, R11, 0x1, R58 ;  /* 0x000000010b147824 */ /* 0x000fe200078e023a */
[----:B------:R-:W-:-:S04]  /*29c0*/  ISETP.NE.AND P0, PT, R14, 0x2, PT ;  /* 0x000000020e00780c */ /* 0x000fc80003f05270 */
[----:B------:R-:W-:Y:S02]  /*29d0*/  SEL R3, RZ, 0x1, P0 ;  /* 0x00000001ff037807 */ /* 0x000fe40000000000 */
[----:B------:R-:W-:Y:S02]  /*29e0*/  SEL R14, R14, RZ, P0 ;  /* 0x000000ff0e0e7207 */ /* 0x000fe40000000000 */
[----:B------:R-:W-:Y:S01]  /*29f0*/  LOP3.LUT R12, R12, R3, RZ, 0x3c, !PT ;  /* 0x000000030c0c7212 */ /* 0x000fe200078e3cff */
[----:B------:R-:W-:Y:S06]  /*2a00*/  @P2 BRA `(.L_x_43) ;  /* 0xfffffff000582947 */ /* 0x000fec000383ffff */
[----:B------:R-:W-:Y:S01]  /*2a10*/  UIADD3 UR6, UPT, UPT, UR6, 0x118, URZ ;  /* 0x0000011806067890 */ /* 0x000fe2000fffe0ff */
[----:B------:R-:W-:-:S03]  /*2a20*/  SHF.L.U32 R3, R15, 0x1f, RZ ;  /* 0x0000001f0f037819 */ /* 0x000fc600000006ff */
[----:B------:R-:W-:-:S09]  /*2a30*/  ULEA UR4, UR23, UR6, 0x3 ;  /* 0x0000000617047291 */ /* 0x000fd2000f8e18ff */
[----:B------:R-:W1:Y:S02]  /*2a40*/  SYNCS.PHASECHK.TRANS64.TRYWAIT P0, [UR4], R3 ;  /* 0x00000003ff0075a7 */ /* 0x000e640008001104 */
[----:B-1----:R-:W-:Y:S05]  /*2a50*/  @!P0 BRA `(.L_x_44) ;  /* 0x00000060006c8947 */ /* 0x002fea0003800000 */
.L_x_170:
[----:B------:R-:W-:-:S04]  /*2a60*/  UIADD3 UR5, UPT, UPT, UR23, 0x1, URZ ;  /* 0x0000000117057890 */ /* 0x000fc8000fffe0ff */
[----:B------:R-:W-:-:S04]  /*2a70*/  UISETP.NE.AND UP0, UPT, UR5, 0x23, UPT ;  /* 0x000000230500788c */ /* 0x000fc8000bf05270 */
[----:B------:R-:W-:Y:S02]  /*2a80*/  USEL UR7, URZ, 0x1, UP0 ;  /* 0x00000001ff077887 */ /* 0x000fe40008000000 */
[----:B------:R-:W-:-:S04]  /*2a90*/  USEL UR5, UR5, URZ, UP0 ;  /* 0x000000ff05057287 */ /* 0x000fc80008000000 */
[----:B------:R-:W-:Y:S01]  /*2aa0*/  ULEA UR4, UR5, UR6, 0x3 ;  /* 0x0000000605047291 */ /* 0x000fe2000f8e18ff */
[----:B------:R-:W-:-:S04]  /*2ab0*/  LOP3.LUT R2, R15, UR7, RZ, 0x3c, !PT ;  /* 0x000000070f027c12 */ /* 0x000fc8000f8e3cff */
[----:B-1----:R-:W-:-:S04]  /*2ac0*/  SHF.L.U32 R3, R2, 0x1f, RZ ;  /* 0x0000001f02037819 */ /* 0x002fc800000006ff */
[----:B------:R-:W1:Y:S02]  /*2ad0*/  SYNCS.PHASECHK.TRANS64.TRYWAIT P0, [UR4], R3 ;  /* 0x00000003ff0075a7 */ /* 0x000e640008001104 */
[----:B-1----:R-:W-:Y:S05]  /*2ae0*/  @!P0 BRA `(.L_x_45) ;  /* 0x0000006000608947 */ /* 0x002fea0003800000 */
.L_x_172:
        /* <DEDUP_REMOVED lines=9> */
.L_x_174:
        /* <DEDUP_REMOVED lines=9> */
.L_x_176:
        /* <DEDUP_REMOVED lines=9> */
.L_x_178:
        /* <DEDUP_REMOVED lines=9> */
.L_x_180:
        /* <DEDUP_REMOVED lines=9> */
.L_x_182:
        /* <DEDUP_REMOVED lines=9> */
.L_x_184:
        /* <DEDUP_REMOVED lines=9> */
.L_x_186:
        /* <DEDUP_REMOVED lines=9> */
.L_x_188:
        /* <DEDUP_REMOVED lines=9> */
.L_x_190:
        /* <DEDUP_REMOVED lines=9> */
.L_x_192:
        /* <DEDUP_REMOVED lines=9> */
.L_x_194:
        /* <DEDUP_REMOVED lines=9> */
.L_x_196:
        /* <DEDUP_REMOVED lines=9> */
.L_x_198:
        /* <DEDUP_REMOVED lines=9> */
.L_x_200:
        /* <DEDUP_REMOVED lines=9> */
.L_x_202:
        /* <DEDUP_REMOVED lines=9> */
.L_x_204:
        /* <DEDUP_REMOVED lines=9> */
.L_x_206:
        /* <DEDUP_REMOVED lines=9> */
.L_x_208:
        /* <DEDUP_REMOVED lines=9> */
.L_x_210:
        /* <DEDUP_REMOVED lines=9> */
.L_x_212:
        /* <DEDUP_REMOVED lines=9> */
.L_x_214:
        /* <DEDUP_REMOVED lines=9> */
.L_x_216:
        /* <DEDUP_REMOVED lines=9> */
.L_x_218:
        /* <DEDUP_REMOVED lines=9> */
.L_x_220:
        /* <DEDUP_REMOVED lines=9> */
.L_x_222:
        /* <DEDUP_REMOVED lines=9> */
.L_x_224:
        /* <DEDUP_REMOVED lines=9> */
.L_x_226:
        /* <DEDUP_REMOVED lines=9> */
.L_x_228:
        /* <DEDUP_REMOVED lines=9> */
.L_x_230:
        /* <DEDUP_REMOVED lines=9> */
.L_x_232:
        /* <DEDUP_REMOVED lines=9> */
.L_x_234:
        /* <DEDUP_REMOVED lines=9> */
.L_x_236:
[----:B------:R-:W-:-:S04]  /*3cf0*/  UIADD3 UR5, UPT, UPT, UR5, 0x1, URZ ;  /* 0x0000000105057890 */ /* 0x000fc8000fffe0ff */
[----:B------:R-:W-:-:S04]  /*3d00*/  UISETP.NE.AND UP0, UPT, UR5, 0x23, UPT ;  /* 0x000000230500788c */ /* 0x000fc8000bf05270 */
[----:B------:R-:W-:Y:S02]  /*3d10*/  USEL UR4, URZ, 0x1, UP0 ;  /* 0x00000001ff047887 */ /* 0x000fe40008000000 */
[----:B------:R-:W-:-:S04]  /*3d20*/  USEL UR5, UR5, URZ, UP0 ;  /* 0x000000ff05057287 */ /* 0x000fc80008000000 */
[----:B------:R-:W-:Y:S01]  /*3d30*/  ULEA UR5, UR5, UR6, 0x3 ;  /* 0x0000000605057291 */ /* 0x000fe2000f8e18ff */
[----:B-1----:R-:W-:-:S04]  /*3d40*/  LOP3.LUT R3, R2, UR4, RZ, 0x3c, !PT ;  /* 0x0000000402037c12 */ /* 0x002fc8000f8e3cff */
[----:B------:R-:W-:Y:S01]  /*3d50*/  SHF.L.U32 R3, R3, 0x1f, RZ ;  /* 0x0000001f03037819 */ /* 0x000fe200000006ff */
[----:B---3--:R-:W-:-:S07]  /*3d60*/  IMAD.U32 R0, RZ, RZ, UR5 ;  /* 0x00000005ff007e24 */ /* 0x008fce000f8e00ff */
.L_x_78:
[----:B-1----:R1:W2:Y:S02]  /*3d70*/  SYNCS.PHASECHK.TRANS64.TRYWAIT P0, [R0+URZ], R3 ;  /* 0x00000003000075a7 */ /* 0x0022a400080011ff */
[----:B--2---:R-:W-:Y:S05]  /*3d80*/  @!P0 NANOSLEEP.SYNCS 0x989680 ;  /* 0x009896800000895d */ /* 0x004fea0003900000 */
[----:B------:R-:W2:Y:S02]  /*3d90*/  @!P0 SYNCS.PHASECHK.TRANS64 P0, [R0+URZ], R3 ;  /* 0x00000003000085a7 */ /* 0x000ea400080010ff */
[----:B--2---:R-:W-:Y:S05]  /*3da0*/  @P0 EXIT ;  /* 0x000000000000094d */ /* 0x004fea0003800000 */
[----:B------:R-:W-:Y:S05]  /*3db0*/  BRA `(.L_x_78) ;  /* 0xfffffffc00ec7947 */ /* 0x000fea000383ffff */
.L_x_23:
[----:B------:R-:W-:-:S04]  /*3dc0*/  UISETP.NE.AND UP1, UPT, UR37, URZ, UPT ;  /* 0x000000ff2500728c */ /* 0x000fc8000bf25270 */
[----:B------:R-:W-:-:S09]  /*3dd0*/  UISETP.NE.OR UP1, UPT, UR10, 0x1, UP1 ;  /* 0x000000010a00788c */ /* 0x000fd20008f25670 */
[----:B------:R-:W-:Y:S05]  /*3de0*/  BRA.U UP1, `(.L_x_79) ;  /* 0x00000005014c7547 */ /* 0x000fea000b800000 */
[----:B------:R-:W-:Y:S01]  /*3df0*/  HFMA2 R11, -RZ, RZ, 0, 0 ;  /* 0x00000000ff0b7431 */ /* 0x000fe200000001ff */
[----:B------:R-:W-:Y:S01]  /*3e00*/  ISETP.GE.U32.AND P2, PT, R10, 0x2, PT ;  /* 0x000000020a00780c */ /* 0x000fe20003f46070 */
[----:B------:R-:W-:Y:S01]  /*3e10*/  IMAD.MOV.U32 R12, RZ, RZ, 0x1 ;  /* 0x00000001ff0c7424 */ /* 0x000fe200078e00ff */
[----:B------:R-:W-:Y:S01]  /*3e20*/  CS2R R8, SRZ ;  /* 0x0000000000087805 */ /* 0x000fe2000001ff00 */
[----:B------:R-:W-:Y:S01]  /*3e30*/  IMAD.MOV.U32 R3, RZ, RZ, RZ ;  /* 0x000000ffff037224 */ /* 0x000fe200078e00ff */
[----:B------:R-:W-:Y:S01]  /*3e40*/  UMOV UR4, 0x400 ;  /* 0x0000040000047882 */ /* 0x000fe20000000000 */
[----:B------:R-:W-:Y:S01]  /*3e50*/  UMOV UR6, URZ ;  /* 0x000000ff00067c82 */ /* 0x000fe20008000000 */
[----:B------:R-:W-:-:S12]  /*3e60*/  ULEA UR37, UR37, UR4, 0x18 ;  /* 0x0000000425257291 */ /* 0x000fd8000f8ec0ff */
.L_x_83:
[----:B------:R-:W-:Y:S02]  /*3e70*/  LEA R0, R3, UR37, 0x3 ;  /* 0x0000002503007c11 */ /* 0x000fe4000f8e18ff */
[----:B------:R-:W-:-:S03]  /*3e80*/  SHF.L.U32 R5, R8, 0x1f, RZ ;  /* 0x0000001f08057819 */ /* 0x000fc600000006ff */
[----:B------:R-:W-:Y:S01]  /*3e90*/  VIADD R4, R0, 0x2e0 ;  /* 0x000002e000047836 */ /* 0x000fe20000000000 */
[----:B------:R-:W1:Y:S02]  /*3ea0*/  SYNCS.PHASECHK.TRANS64.TRYWAIT P0, [R0+URZ+0x2d0], R5 ;  /* 0x0002d005000075a7 */ /* 0x000e6400080011ff */
[----:B-1----:R-:W-:Y:S05]  /*3eb0*/  @!P0 BRA `(.L_x_80) ;  /* 0x0000005800848947 */ /* 0x002fea0003800000 */
.L_x_237:
[----:B------:R-:W-:Y:S01]  /*3ec0*/  ULEA UR5, UR6, UR37, 0x3 ;  /* 0x0000002506057291 */ /* 0x000fe2000f8e18ff */
[----:B------:R-:W-:Y:S01]  /*3ed0*/  PRMT R4, RZ, 0x654, R4 ;  /* 0x00000654ff047816 */ /* 0x000fe20000000004 */
[----:B-1----:R-:W-:Y:S01]  /*3ee0*/  @!P2 IMAD.MOV.U32 R5, RZ, RZ, 0x10 ;  /* 0x00000010ff05a424 */ /* 0x002fe200078e00ff */
[----:B------:R-:W-:Y:S01]  /*3ef0*/  SHF.L.U32 R7, R12, 0x1f, RZ ;  /* 0x0000001f0c077819 */ /* 0x000fe200000006ff */
[----:B------:R-:W-:Y:S01]  /*3f00*/  UIADD3 UR4, UPT, UPT, UR5, 0x270, URZ ;  /* 0x0000027005047890 */ /* 0x000fe2000fffe0ff */
[----:B------:R1:W-:Y:S05]  /*3f10*/  SYNCS.ARRIVE.TRANS64.RED.A1T0 RZ, [R4+URZ], RZ ;  /* 0x000000ff04ff79a7 */ /* 0x0003ea00081004ff */
[----:B------:R-:W-:Y:S01]  /*3f20*/  IMAD.U32 R13, RZ, RZ, UR4 ;  /* 0x00000004ff0d7e24 */ /* 0x000fe2000f8e00ff */
[----:B------:R-:W2:Y:S04]  /*3f30*/  SYNCS.PHASECHK.TRANS64.TRYWAIT P0, [UR5+0x280], R7 ;  /* 0x00028007ff0075a7 */ /* 0x000ea80008001105 */
[----:B------:R-:W-:Y:S01]  /*3f40*/  PRMT R13, R10, 0x654, R13 ;  /* 0x000006540a0d7816 */ /* 0x000fe2000000000d */
[----:B-12---:R-:W-:Y:S06]  /*3f50*/  @!P0 BRA `(.L_x_81) ;  /* 0x0000005800708947 */ /* 0x006fec0003800000 */
.L_x_239:
[----:B------:R-:W-:Y:S01]  /*3f60*/  ULEA UR4, UR6, UR37, 0x4 ;  /* 0x0000002506047291 */ /* 0x000fe2000f8e20ff */
[----:B------:R-:W-:Y:S01]  /*3f70*/  SEL R2, R13, R2, !P2 ;  /* 0x000000020d027207 */ /* 0x000fe20005000000 */
[----:B------:R-:W-:Y:S01]  /*3f80*/  UIADD3 UR5, UPT, UPT, UR5, 0x270, URZ ;  /* 0x0000027005057890 */ /* 0x000fe2000fffe0ff */
[----:B-1----:R-:W-:Y:S01]  /*3f90*/  LEA R0, R11, UR37, 0x3 ;  /* 0x000000250b007c11 */ /* 0x002fe2000f8e18ff */
[----:B------:R-:W-:Y:S01]  /*3fa0*/  UIADD3 UR4, UPT, UPT, UR4, 0x300, URZ ;  /* 0x0000030004047890 */ /* 0x000fe2000fffe0ff */
[----:B------:R1:W-:Y:S01]  /*3fb0*/  @!P2 SYNCS.ARRIVE.TRANS64.RED RZ, [R2+URZ], R5 ;  /* 0x0000000502ffa9a7 */ /* 0x0003e200080004ff */
[----:B------:R-:W-:Y:S01]  /*3fc0*/  UIADD3 UR6, UPT, UPT, UR6, 0x1, URZ ;  /* 0x0000000106067890 */ /* 0x000fe2000fffe0ff */
[----:B------:R-:W-:-:S03]  /*3fd0*/  VIADD R3, R3, 0x1 ;  /* 0x0000000103037836 */ /* 0x000fc60000000000 */
[----:B------:R-:W-:Y:S02]  /*3fe0*/  UISETP.NE.AND UP0, UPT, UR6, 0x2, UPT ;  /* 0x000000020600788c */ /* 0x000fe4000bf05270 */
[----:B------:R-:W-:Y:S01]  /*3ff0*/  ISETP.NE.AND P0, PT, R3, 0x2, PT ;  /* 0x000000020300780c */ /* 0x000fe20003f05270 */
[----:B------:R-:W-:Y:S06]  /*4000*/  UGETNEXTWORKID.BROADCAST [UR4], [UR5] ;  /* 0x00000000040073ca */ /* 0x000fec0008000100 */
[----:B------:R-:W-:Y:S02]  /*4010*/  USEL UR4, URZ, 0x1, UP0 ;  /* 0x00000001ff047887 */ /* 0x000fe40008000000 */
[----:B------:R-:W-:-:S04]  /*4020*/  USEL UR6, UR6, URZ, UP0 ;  /* 0x000000ff06067287 */ /* 0x000fc80008000000 */
[----:B------:R-:W-:Y:S02]  /*4030*/  LOP3.LUT R12, R12, UR4, RZ, 0x3c, !PT ;  /* 0x000000040c0c7c12 */ /* 0x000fe4000f8e3cff */
[----:B-1----:R-:W-:-:S04]  /*4040*/  SHF.L.U32 R5, R9, 0x1f, RZ ;  /* 0x0000001f09057819 */ /* 0x002fc800000006ff */
[----:B------:R-:W1:Y:S02]  /*4050*/  SYNCS.PHASECHK.TRANS64.TRYWAIT P1, [R0+URZ+0x270], R5 ;  /* 0x00027005000075a7 */ /* 0x000e6400080211ff */
[----:B-1----:R-:W-:Y:S05]  /*4060*/  @!P1 BRA `(.L_x_82) ;  /* 0x0000005800449947 */ /* 0x002fea0003800000 */
.L_x_240:
[----:B------:R-:W-:Y:S01]  /*4070*/  LEA R4, R11, UR37, 0x4 ;  /* 0x000000250b047c11 */ /* 0x000fe2000f8e20ff */
[----:B-1----:R-:W-:Y:S01]  /*4080*/  VIADD R0, R0, 0x280 ;  /* 0x0000028000007836 */ /* 0x002fe20000000000 */
[----:B------:R-:W-:Y:S01]  /*4090*/  SEL R3, R3, RZ, P0 ;  /* 0x000000ff03037207 */ /* 0x000fe20000000000 */
[----:B------:R-:W-:-:S03]  /*40a0*/  VIADD R11, R11, 0x1 ;  /* 0x000000010b0b7836 */ /* 0x000fc60000000000 */
[----:B------:R-:W1:Y:S01]  /*40b0*/  LDS.128 R4, [R4+0x300] ;  /* 0x0003000004047984 */ /* 0x000e620000000c00 */
[----:B------:R-:W-:Y:S02]  /*40c0*/  PRMT R0, RZ, 0x654, R0 ;  /* 0x00000654ff007816 */ /* 0x000fe40000000000 */
[C---:B------:R-:W-:Y:S01]  /*40d0*/  ISETP.NE.AND P1, PT, R11.reuse, 0x2, PT ;  /* 0x000000020b00780c */ /* 0x040fe20003f25270 */
[----:B------:R-:W-:Y:S01]  /*40e0*/  @!PT LDS RZ, [RZ] ;  /* 0x00000000fffff984 */ /* 0x000fe20000000800 */
[----:B------:R-:W-:Y:S01]  /*40f0*/  @!PT LDS RZ, [RZ] ;  /* 0x00000000fffff984 */ /* 0x000fe20000000800 */
[----:B------:R-:W-:Y:S01]  /*4100*/  @!PT LDS RZ, [RZ] ;  /* 0x00000000fffff984 */ /* 0x000fe20000000800 */
[----:B------:R-:W-:Y:S01]  /*4110*/  @!PT LDS RZ, [RZ] ;  /* 0x00000000fffff984 */ /* 0x000fe20000000800 */
[----:B------:R2:W-:Y:S06]  /*4120*/  MEMBAR.ALL.CTA ;  /* 0x0000000000007992 */ /* 0x0005ec0000008000 */
[----:B--2---:R-:W2:Y:S01]  /*4130*/  FENCE.VIEW.ASYNC.S ;  /* 0x00000000000073c6 */ /* 0x004ea20000000000 */
[----:B------:R-:W-:Y:S01]  /*4140*/  SEL R11, R11, RZ, P1 ;  /* 0x000000ff0b0b7207 */ /* 0x000fe20000800000 */
[----:B--2---:R2:W-:Y:S01]  /*4150*/  SYNCS.ARRIVE.TRANS64.RED.A1T0 RZ, [R0+URZ], RZ ;  /* 0x000000ff00ff79a7 */ /* 0x0045e200081004ff */
[----:B-1----:R-:W-:-:S02]  /*4160*/  LOP3.LUT P3, RZ, R6, 0x1, RZ, 0xc0, !PT ;  /* 0x0000000106ff7812 */ /* 0x002fc4000786c0ff */
[----:B------:R-:W-:-:S04]  /*4170*/  SEL R5, RZ, 0x1, P0 ;  /* 0x00000001ff057807 */ /* 0x000fc80000000000 */
[----:B------:R-:W-:Y:S02]  /*4180*/  LOP3.LUT R8, R8, R5, RZ, 0x3c, !PT ;  /* 0x0000000508087212 */ /* 0x000fe400078e3cff */
[----:B--2---:R-:W-:-:S04]  /*4190*/  SEL R0, RZ, 0x1, P1 ;  /* 0x00000001ff007807 */ /* 0x004fc80000800000 */
[----:B------:R-:W-:Y:S01]  /*41a0*/  LOP3.LUT R9, R9, R0, RZ, 0x3c, !PT ;  /* 0x0000000009097212 */ /* 0x000fe200078e3cff */
[----:B------:R-:W-:Y:S06]  /*41b0*/  @P3 BRA `(.L_x_83) ;  /* 0xfffffffc002c3947 */ /* 0x000fec000383ffff */
[----:B------:R-:W-:Y:S01]  /*41c0*/  ULEA UR5, UR6, UR37, 0x3 ;  /* 0x0000002506057291 */ /* 0x000fe2000f8e18ff */
[----:B------:R-:W-:-:S08]  /*41d0*/  SHF.L.U32 R3, R12, 0x1f, RZ ;  /* 0x0000001f0c037819 */ /* 0x000fd000000006ff */
[----:B------:R-:W1:Y:S02]  /*41e0*/  SYNCS.PHASECHK.TRANS64 P0, [UR5+0x280], R3 ;  /* 0x00028003ff0075a7 */ /* 0x000e640008001005 */
[----:B-1----:R-:W-:Y:S05]  /*41f0*/  @P0 BRA `(.L_x_84) ;  /* 0x0000000000080947 */ /* 0x002fea0003800000 */
[----:B------:R-:W1:Y:S02]  /*4200*/  SYNCS.PHASECHK.TRANS64.TRYWAIT P0, [UR5+0x280], R3 ;  /* 0x00028003ff0075a7 */ /* 0x000e640008001105 */
[----:B-1----:R-:W-:Y:S05]  /*4210*/  @!P0 BRA `(.L_x_85) ;  /* 0x0000005400ec8947 */ /* 0x002fea0003800000 */
.L_x_84:
[----:B------:R-:W-:-:S04]  /*4220*/  UIADD3 UR4, UPT, UPT, UR6, 0x1, URZ ;  /* 0x0000000106047890 */ /* 0x000fc8000fffe0ff */
[----:B------:R-:W-:-:S04]  /*4230*/  UISETP.NE.AND UP0, UPT, UR4, 0x2, UPT ;  /* 0x000000020400788c */ /* 0x000fc8000bf05270 */
[----:B------:R-:W-:Y:S02]  /*4240*/  USEL UR7, URZ, 0x1, UP0 ;  /* 0x00000001ff077887 */ /* 0x000fe40008000000 */
[----:B------:R-:W-:-:S04]  /*4250*/  USEL UR4, UR4, URZ, UP0 ;  /* 0x000000ff04047287 */ /* 0x000fc80008000000 */
[----:B------:R-:W-:Y:S01]  /*4260*/  ULEA UR4, UR4, UR37, 0x3 ;  /* 0x0000002504047291 */ /* 0x000fe2000f8e18ff */
[----:B-1----:R-:W-:-:S04]  /*4270*/  LOP3.LUT R3, R12, UR7, RZ, 0x3c, !PT ;  /* 0x000000070c037c12 */ /* 0x002fc8000f8e3cff */
[----:B------:R-:W-:-:S04]  /*4280*/  SHF.L.U32 R0, R3, 0x1f, RZ ;  /* 0x0000001f03007819 */ /* 0x000fc800000006ff */
[----:B------:R-:W1:Y:S02]  /*4290*/  SYNCS.PHASECHK.TRANS64 P0, [UR4+0x280], R0 ;  /* 0x00028000ff0075a7 */ /* 0x000e640008001004 */
[----:B-1----:R-:W-:Y:S05]  /*42a0*/  @P0 EXIT ;  /* 0x000000000000094d */ /* 0x002fea0003800000 */
[----:B------:R-:W-:Y:S02]  /*42b0*/  SHF.L.U32 R3, R3, 0x1f, RZ ;  /* 0x0000001f03037819 */ /* 0x000fe400000006ff */
[----:B------:R-:W-:-:S07]  /*42c0*/  MOV R0, UR4 ;  /* 0x0000000400007c02 */ /* 0x000fce0008000f00 */
.L_x_86:
[----:B-1----:R1:W2:Y:S02]  /*42d0*/  SYNCS.PHASECHK.TRANS64.TRYWAIT P0, [R0+URZ+0x280], R3 ;  /* 0x00028003000075a7 */ /* 0x0022a400080011ff */
[----:B--2---:R-:W-:Y:S05]  /*42e0*/  @!P0 NANOSLEEP.SYNCS 0x989680 ;  /* 0x009896800000895d */ /* 0x004fea0003900000 */
[----:B------:R-:W2:Y:S02]  /*42f0*/  @!P0 SYNCS.PHASECHK.TRANS64 P0, [R0+URZ+0x280], R3 ;  /* 0x00028003000085a7 */ /* 0x000ea400080010ff */
[----:B--2---:R-:W-:Y:S05]  /*4300*/  @P0 EXIT ;  /* 0x000000000000094d */ /* 0x004fea0003800000 */
[----:B------:R-:W-:Y:S05]  /*4310*/  BRA `(.L_x_86) ;  /* 0xfffffffc00ec7947 */ /* 0x000fea000383ffff */
.L_x_79:
[----:B------:R-:W-:Y:S05]  /*4320*/  BRA.U UP4, `(.L_x_87) ;  /* 0x0000001104a07547 */ /* 0x000fea000b800000 */
[----:B------:R-:W-:Y:S01]  /*4330*/  UMOV UR6, 0x40 ;  /* 0x0000004000067882 */ /* 0x000fe20000000000 */
[----:B------:R-:W-:Y:S01]  /*4340*/  NOP ;  /* 0x0000000000007918 */ /* 0x000fe20000000000 */
[----:B------:R-:W-:Y:S01]  /*4350*/  ULEA UR6, UR37, UR6, 0x18 ;  /* 0x0000000625067291 */ /* 0x000fe2000f8ec0ff */
[----:B------:R-:W-:Y:S02]  /*4360*/  UMOV UR7, 0x400 ;  /* 0x0000040000077882 */ /* 0x000fe40000000000 */
[----:B------:R-:W-:-:S06]  /*4370*/  ULEA UR37, UR37, UR7, 0x18 ;  /* 0x0000000725257291 */ /* 0x000fcc000f8ec0ff */
[----:B------:R-:W1:Y:S02]  /*4380*/  LDS.U8 R2, [UR6+0x1c] ;  /* 0x00001c06ff027984 */ /* 0x000e640008000000 */
[----:B-1----:R-:W-:-:S13]  /*4390*/  ISETP.NE.AND P0, PT, R2, RZ, PT ;  /* 0x000000ff0200720c */ /* 0x002fda0003f05270 */
[----:B------:R-:W-:Y:S05]  /*43a0*/  @P0 BRA `(.L_x_88) ;  /* 0x0000000400080947 */ /* 0x000fea0003800000 */
[----:B------:R-:W-:Y:S02]  /*43b0*/  UISETP.NE.U32.AND UP0, UPT, UR5, 0x1, UPT ;  /* 0x000000010500788c */ /* 0x000fe4000bf05070 */
[----:B------:R-:W-:-:S07]  /*43c0*/  UIADD3 UR8, UPT, UPT, UR6, 0x8, URZ ;  /* 0x0000000806087890 */ /* 0x000fce000fffe0ff */
[----:B------:R-:W-:Y:S05]  /*43d0*/  BRA.U !UP0, `(.L_x_89) ;  /* 0x00000001089c7547 */ /* 0x000fea000b800000 */
[----:B------:R-:W-:Y:S01]  /*43e0*/  ELECT P0, URZ, PT ;  /* 0x0000000000ff782f */ /* 0x000fe20003800000 */
[----:B------:R-:W-:-:S12]  /*43f0*/  BSSY B0, `(.L_x_89) ;  /* 0x0000025000007945 */ /* 0x000fd80003800000 */
[----:B------:R-:W-:Y:S05]  /*4400*/  @!P0 BRA `(.L_x_90) ;  /* 0x00000000008c8947 */ /* 0x000fea0003800000 */
[----:B------:R-:W-:-:S05]  /*4410*/  UMOV UR7, 0x10 ;  /* 0x0000001000077882 */ /* 0x000fca0000000000 */
[----:B------:R-:W-:Y:S04]  /*4420*/  DEPBAR.LE SB1, 0x36 ;  /* 0x00009d800000791a */ /* 0x000fe80000000000 */
[----:B------:R-:W1:Y:S02]  /*4430*/  UTCATOMSWS.2CTA.FIND_AND_SET.ALIGN UP1, UR7, UR7 ;  /* 0x00000007000775e3 */ /* 0x000e640008220800 */
[----:B-1----:R-:W-:Y:S01]  /*4440*/  MOV R11, UR7 ;  /* 0x00000007000b7c02 */ /* 0x002fe20008000f00 */
[----:B------:R-:W-:Y:S06]  /*4450*/  BRA.U UP1, `(.L_x_91) ;  /* 0x0000000101187547 */ /* 0x000fec000b800000 */
.L_x_92:
[----:B------:R-:W-:Y:S05]  /*4460*/  NANOSLEEP 0x64 ;  /* 0x000000640000795d */ /* 0x000fea0003800000 */
[----:B------:R-:W-:-:S05]  /*4470*/  UMOV UR7, 0x10 ;  /* 0x0000001000077882 */ /* 0x000fca0000000000 */
[----:B------:R-:W-:Y:S04]  /*4480*/  DEPBAR.LE SB1, 0x36 ;  /* 0x00009d800000791a */ /* 0x000fe80000000000 */
[----:B------:R-:W1:Y:S02]  /*4490*/  UTCATOMSWS.2CTA.FIND_AND_SET.ALIGN UP1, UR7, UR7 ;  /* 0x00000007000775e3 */ /* 0x000e640008220800 */
[----:B-1----:R-:W-:Y:S01]  /*44a0*/  MOV R11, UR7 ;  /* 0x00000007000b7c02 */ /* 0x002fe20008000f00 */
[----:B------:R-:W-:Y:S05]  /*44b0*/  BRA.U !UP1, `(.L_x_92) ;  /* 0xfffffffd09e87547 */ /* 0x000fea000b83ffff */
.L_x_91:
[----:B------:R-:W1:Y:S01]  /*44c0*/  LDS R5, [UR6+0x10] ;  /* 0x00001006ff057984 */ /* 0x000e620008000800 */
[----:B------:R-:W-:Y:S01]  /*44d0*/  IMAD.U32 R3, RZ, RZ, UR37 ;  /* 0x00000025ff037e24 */ /* 0x000fe2000f8e00ff */
[----:B------:R-:W-:-:S03]  /*44e0*/  MOV R2, UR4 ;  /* 0x0000000400027c02 */ /* 0x000fc60008000f00 */
[----:B------:R-:W-:Y:S01]  /*44f0*/  VIADD R3, R3, 0x320 ;  /* 0x0000032003037836 */ /* 0x000fe20000000000 */
[----:B-1----:R-:W-:-:S04]  /*4500*/  SHF.L.U32 R5, R5, 0x1f, RZ ;  /* 0x0000001f05057819 */ /* 0x002fc800000006ff */
[----:B------:R-:W1:Y:S02]  /*4510*/  SYNCS.PHASECHK.TRANS64.TRYWAIT P0, [UR6+0x8], R5 ;  /* 0x00000805ff0075a7 */ /* 0x000e640008001106 */
[----:B-1----:R-:W-:Y:S05]  /*4520*/  @P0 BRA `(.L_x_93) ;  /* 0x0000000000080947 */ /* 0x002fea0003800000 */
[----:B------:R-:W1:Y:S02]  /*4530*/  SYNCS.PHASECHK.TRANS64.TRYWAIT P0, [UR6+0x8], R5 ;  /* 0x00000805ff0075a7 */ /* 0x000e640008001106 */
[----:B-1----:R-:W-:Y:S05]  /*4540*/  @!P0 BRA `(.L_x_94) ;  /* 0x0000005400388947 */ /* 0x002fea0003800000 */
.L_x_93:
[----:B-1----:R-:W-:Y:S01]  /*4550*/  HFMA2 R4, -RZ, RZ, 0, 5.9604644775390625e-08 ;  /* 0x00000001ff047431 */ /* 0x002fe200000001ff */
[----:B------:R-:W-:Y:S01]  /*4560*/  UPRMT UR7, UR4, 0x654, UR8 ;  /* 0x0000065404077896 */ /* 0x000fe20008000008 */
[----:B------:R-:W-:Y:S01]  /*4570*/  IMAD.MOV.U32 R6, RZ, RZ, 0xffff ;  /* 0x0000ffffff067424 */ /* 0x000fe200078e00ff */
[----:B------:R-:W-:Y:S01]  /*4580*/  PRMT R2, R2, 0x654, R3 ;  /* 0x0000065402027816 */ /* 0x000fe20000000003 */
[----:B------:R-:W-:Y:S02]  /*4590*/  IMAD.MOV.U32 R5, RZ, RZ, 0x4 ;  /* 0x00000004ff057424 */ /* 0x000fe400078e00ff */
[----:B------:R-:W-:Y:S01]  /*45a0*/  IMAD.SHL.U32 R9, R11, 0x20, RZ ;  /* 0x000000200b097824 */ /* 0x000fe200078e00ff */
[----:B------:R-:W-:Y:S02]  /*45b0*/  MOV R3, UR7 ;  /* 0x0000000700037c02 */ /* 0x000fe40008000f00 */
[-C--:B------:R-:W-:Y:S01]  /*45c0*/  SHF.L.U32 R7, R6, R11.reuse, RZ ;  /* 0x0000000b06077219 */ /* 0x080fe200000006ff */
[----:B------:R1:W-:Y:S01]  /*45d0*/  SYNCS.ARRIVE.TRANS64.RED RZ, [UR7], R5 ;  /* 0x00000005ffff79a7 */ /* 0x0003e20008000407 */
[----:B------:R-:W-:Y:S01]  /*45e0*/  SHF.L.U32 R6, R4, R11, RZ ;  /* 0x0000000b04067219 */ /* 0x000fe200000006ff */
[----:B------:R1:W-:Y:S04]  /*45f0*/  STS [UR37+0x320], R9 ;  /* 0x00032009ff007988 */ /* 0x0003e80008000825 */
[----:B------:R1:W-:Y:S04]  /*4600*/  STAS [R2.64], R11 ;  /* 0x0000000b02007dbd */ /* 0x0003e8000c0008ff */
[----:B------:R1:W-:Y:S04]  /*4610*/  ATOMS.OR RZ, [UR6+0x14], R7 ;  /* 0x00001407ffff798c */ /* 0x0003e8000b000006 */
[----:B------:R1:W-:Y:S04]  /*4620*/  ATOMS.OR RZ, [UR6+0x18], R6 ;  /* 0x00001806ffff798c */ /* 0x0003e8000b000006 */
[----:B------:R1:W-:Y:S02]  /*4630*/  ATOMS.XOR RZ, [UR6+0x10], R4 ;  /* 0x00001004ffff798c */ /* 0x0003e4000b800006 */
.L_x_90:
[----:B------:R-:W-:Y:S05]  /*4640*/  BSYNC B0 ;  /* 0x0000000000007941 */ /* 0x000fea0003800000 */
.L_x_89:
[----:B------:R-:W-:Y:S05]  /*4650*/  BRA.U UP0, `(.L_x_95) ;  /* 0x00000001006c7547 */ /* 0x000fea000b800000 */
[----:B------:R-:W-:-:S03]  /*4660*/  UMOV UR7, 0xffffffff ;  /* 0xffffffff00077882 */ /* 0x000fc60000000000 */
[----:B------:R-:W-:Y:S05]  /*4670*/  BRA.DIV UR7, `(.L_x_96) ;  /* 0x0000005607047947 */ /* 0x000fea000b800000 */
[----:B------:R-:W-:-:S13]  /*4680*/  ELECT P6, URZ, PT ;  /* 0x0000000000ff782f */ /* 0x000fda00038c0000 */
.L_x_244:
[----:B------:R-:W-:Y:S05]  /*4690*/  @!P6 BRA `(.L_x_95) ;  /* 0x00000000005ce947 */ /* 0x000fea0003800000 */
[----:B-1----:R-:W1:Y:S02]  /*46a0*/  LDS R3, [UR6+0x10] ;  /* 0x00001006ff037984 */ /* 0x002e640008000800 */
[----:B-1----:R-:W-:-:S04]  /*46b0*/  SHF.L.U32 R3, R3, 0x1f, RZ ;  /* 0x0000001f03037819 */ /* 0x002fc800000006ff */
[----:B------:R-:W1:Y:S02]  /*46c0*/  SYNCS.PHASECHK.TRANS64.TRYWAIT P0, [UR6+0x8], R3 ;  /* 0x00000803ff0075a7 */ /* 0x000e640008001106 */
[----:B-1----:R-:W-:Y:S05]  /*46d0*/  @P0 BRA `(.L_x_97) ;  /* 0x0000000000080947 */ /* 0x002fea0003800000 */
[----:B------:R-:W1:Y:S02]  /*46e0*/  SYNCS.PHASECHK.TRANS64.TRYWAIT P0, [UR6+0x8], R3 ;  /* 0x00000803ff0075a7 */ /* 0x000e640008001106 */
[----:B-1----:R-:W-:Y:S05]  /*46f0*/  @!P0 BRA `(.L_x_98) ;  /* 0x0000005400048947 */ /* 0x002fea0003800000 */
.L_x_97:
[----:B------:R-:W2:Y:S01]  /*4700*/  LDS R5, [UR37+0x320] ;  /* 0x00032025ff057984 */ /* 0x000ea20008000800 */
[----:B-1----:R-:W-:Y:S02]  /*4710*/  HFMA2 R2, -RZ, RZ, 0, 5.9604644775390625e-08 ;  /* 0x00000001ff027431 */ /* 0x002fe400000001ff */
[----:B------:R-:W-:Y:S01]  /*4720*/  IMAD.MOV.U32 R3, RZ, RZ, 0xffff ;  /* 0x0000ffffff037424 */ /* 0x000fe200078e00ff */
[----:B------:R-:W-:Y:S01]  /*4730*/  UPRMT UR7, UR4, 0x654, UR8 ;  /* 0x0000065404077896 */ /* 0x000fe20008000008 */
[----:B--2---:R-:W-:-:S03]  /*4740*/  IMAD.SHL.U32 R4, R5, 0x20, RZ ;  /* 0x0000002005047824 */ /* 0x004fc600078e00ff */
[-C--:B------:R-:W-:Y:S02]  /*4750*/  SHF.L.U32 R3, R3, R5.reuse, RZ ;  /* 0x0000000503037219 */ /* 0x080fe400000006ff */
[----:B------:R-:W-:Y:S01]  /*4760*/  SHF.L.U32 R5, R2, R5, RZ ;  /* 0x0000000502057219 */ /* 0x000fe200000006ff */
[----:B------:R2:W-:Y:S04]  /*4770*/  STS [UR37+0x320], R4 ;  /* 0x00032004ff007988 */ /* 0x0005e80008000825 */
[----:B------:R2:W-:Y:S04]  /*4780*/  ATOMS.OR RZ, [UR6+0x14], R3 ;  /* 0x00001403ffff798c */ /* 0x0005e8000b000006 */
[----:B------:R2:W-:Y:S01]  /*4790*/  ATOMS.OR RZ, [UR6+0x18], R5 ;  /* 0x00001805ffff798c */ /* 0x0005e2000b000006 */
[----:B------:R-:W-:Y:S03]  /*47a0*/  SYNCS.ARRIVE.TRANS64.RED.A1T0 RZ, [UR7], RZ ;  /* 0x000000ffffff79a7 */ /* 0x000fe60008100407 */
[----:B------:R2:W-:Y:S01]  /*47b0*/  ATOMS.XOR RZ, [UR6+0x10], R2 ;  /* 0x00001002ffff798c */ /* 0x0005e2000b800006 */
[----:B------:R-:W-:Y:S05]  /*47c0*/  BRA `(.L_x_95) ;  /* 0x0000000000107947 */ /* 0x000fea0003800000 */
.L_x_88:
[----:B------:R-:W-:-:S05]  /*47d0*/  MOV R2, 0xffffffff ;  /* 0xffffffff00027802 */ /* 0x000fca0000000f00 */
[----:B------:R1:W-:Y:S02]  /*47e0*/  STS [UR37+0x320], R2 ;  /* 0x00032002ff007988 */ /* 0x0003e40008000825 */
[----:B-1----:R-:W-:Y:S02]  /*47f0*/  MOV R2, 0x4810 ;  /* 0x0000481000027802 */ /* 0x002fe40000000f00 */
[----:B-----5:R-:W-:Y:S05]  /*4800*/  CALL.REL.NOINC `($__internal_1_$__cuda_sm10x_tcgen05_guardrail_trap_phase_invalid_during_alloc) ;  /* 0x0000005800647944 */ /* 0x020fea0003c00000 */
.L_x_95:
[----:B------:R-:W-:Y:S05]  /*4810*/  WARPSYNC.ALL ;  /* 0x0000000000007948 */ /* 0x000fea0003800000 */
[----:B------:R-:W3:Y:S01]  /*4820*/  S2UR UR8, SR_CgaCtaId ;  /* 0x00000000000879c3 */ /* 0x000ee20000008800 */
[----:B------:R-:W-:Y:S01]  /*4830*/  UMOV UR6, 0x400 ;  /* 0x0000040000067882 */ /* 0x000fe20000000000 */
[----:B------:R-:W-:-:S06]  /*4840*/  NOP ;  /* 0x0000000000007918 */ /* 0x000fcc0000000000 */
[----:B------:R-:W-:Y:S06]  /*4850*/  BAR.ARV 0x6, 0xa0 ;  /* 0x0182800000007b1d */ /* 0x000fec0000002000 */
[----:B------:R-:W-:Y:S01]  /*4860*/  LOP3.LUT R0, R0, 0xffff, RZ, 0xc0, !PT ;  /* 0x0000ffff00007812 */ /* 0x000fe200078ec0ff */
[----:B-1----:R-:W-:Y:S01]  /*4870*/  IMAD.MOV.U32 R9, RZ, RZ, 0x1 ;  /* 0x00000001ff097424 */ /* 0x002fe200078e00ff */
[----:B------:R-:W-:Y:S01]  /*4880*/  LOP3.LUT R8, R8, 0xffff, RZ, 0xc0, !PT ;  /* 0x0000ffff08087812 */ /* 0x000fe200078ec0ff */
[----:B------:R-:W-:Y:S01]  /*4890*/  UMOV UR22, URZ ;  /* 0x000000ff00167c82 */ /* 0x000fe20008000000 */
[----:B------:R-:W-:Y:S01]  /*48a0*/  R2UR UR12, R0 ;  /* 0x00000000000c72ca */ /* 0x000fe200000e0000 */
[----:B------:R-:W-:Y:S01]  /*48b0*/  UMOV UR21, URZ ;  /* 0x000000ff00157c82 */ /* 0x000fe20008000000 */
[----:B------:R-:W-:Y:S01]  /*48c0*/  R2UR UR13, R8 ;  /* 0x00000000080d72ca */ /* 0x000fe200000e0000 */
[----:B------:R-:W-:Y:S01]  /*48d0*/  IMAD.MOV.U32 R8, RZ, RZ, RZ ;  /* 0x000000ffff087224 */ /* 0x000fe200078e00ff */
[----:B------:R-:W-:Y:S01]  /*48e0*/  UMOV UR20, URZ ;  /* 0x000000ff00147c82 */ /* 0x000fe20008000000 */
[----:B------:R-:W-:-:S02]  /*48f0*/  UISETP.NE.AND UP2, UPT, UR5, URZ, UPT ;  /* 0x000000ff0500728c */ /* 0x000fc4000bf45270 */
[----:B---3--:R-:W-:Y:S01]  /*4900*/  ULEA UR8, UR8, UR6, 0x18 ;  /* 0x0000000608087291 */ /* 0x008fe2000f8ec0ff */
[----:B------:R-:W1:Y:S03]  /*4910*/  LDCU UR6, c[0x0][0x38c] ;  /* 0x00007180ff0677ac */ /* 0x000e660008000800 */
[----:B------:R-:W-:Y:S02]  /*4920*/  UIADD3 UR14, UPT, UPT, UR8, 0x3500, URZ ;  /* 0x00003500080e7890 */ /* 0x000fe4000fffe0ff */
[----:B------:R-:W-:-:S03]  /*4930*/  UIADD3 UR15, UPT, UPT, UR8, 0x26500, URZ ;  /* 0x00026500080f7890 */ /* 0x000fc6000fffe0ff */
[----:B--2---:R-:W2:Y:S01]  /*4940*/  LDS R2, [UR8+0x320] ;  /* 0x00032008ff027984 */ /* 0x004ea20008000800 */
[----:B------:R-:W-:Y:S02]  /*4950*/  USHF.R.U32.HI UR14, URZ, 0x4, UR14 ;  /* 0x00000004ff0e7899 */ /* 0x000fe4000801160e */
[----:B------:R-:W-:Y:S02]  /*4960*/  USHF.R.U32.HI UR15, URZ, 0x4, UR15 ;  /* 0x00000004ff0f7899 */ /* 0x000fe4000801160f */
[----:B------:R-:W-:Y:S02]  /*4970*/  ULOP3.LUT UR14, UR14, 0x3fff, URZ, 0xc0, !UPT ;  /* 0x00003fff0e0e7892 */ /* 0x000fe4000f8ec0ff */
[----:B------:R-:W-:Y:S02]  /*4980*/  ULOP3.LUT UR15, UR15, 0x3fff, URZ, 0xc0, !UPT ;  /* 0x00003fff0f0f7892 */ /* 0x000fe4000f8ec0ff */
[----:B------:R-:W-:Y:S02]  /*4990*/  ULOP3.LUT UR14, UR14, 0x10000, URZ, 0xfc, !UPT ;  /* 0x000100000e0e7892 */ /* 0x000fe4000f8efcff */
[----:B-1----:R-:W-:-:S02]  /*49a0*/  UIADD3 UR6, UPT, UPT, UR6, 0x1f, URZ ;  /* 0x0000001f06067890 */ /* 0x002fc4000fffe0ff */
[----:B------:R-:W-:Y:S02]  /*49b0*/  ULOP3.LUT UR15, UR15, 0x10000, URZ, 0xfc, !UPT ;  /* 0x000100000f0f7892 */ /* 0x000fe4000f8efcff */
[----:B------:R-:W-:Y:S01]  /*49c0*/  USHF.R.S32.HI UR7, URZ, 0x1f, UR6 ;  /* 0x0000001fff077899 */ /* 0x000fe20008011406 */
[----:B------:R-:W-:Y:S01]  /*49d0*/  UMOV UR28, 0x0 ;  /* 0x00000000001c7882 */ /* 0x000fe20000000000 */
[----:B------:R-:W-:Y:S02]  /*49e0*/  UMOV UR29, 0x8100490 ;  /* 0x08100490001d7882 */ /* 0x000fe40000000000 */
[----:B------:R-:W-:Y:S01]  /*49f0*/  ULEA.HI UR7, UR7, UR6, URZ, 0x5 ;  /* 0x0000000607077291 */ /* 0x000fe2000f8f28ff */
[----:B------:R-:W-:Y:S01]  /*4a00*/  UMOV UR26, 0x0 ;  /* 0x00000000001a7882 */ /* 0x000fe20000000000 */
[----:B------:R-:W-:Y:S02]  /*4a10*/  UMOV UR27, 0x8100490 ;  /* 0x08100490001b7882 */ /* 0x000fe40000000000 */
[----:B------:R-:W-:-:S04]  /*4a20*/  USHF.R.S32.HI UR7, URZ, 0x5, UR7 ;  /* 0x00000005ff077899 */ /* 0x000fc80008011407 */
[----:B------:R-:W-:-:S04]  /*4a30*/  UISETP.LT.AND UP0, UPT, UR7, 0x1, UPT ;  /* 0x000000010700788c */ /* 0x000fc8000bf01270 */
[----:B------:R-:W-:Y:S01]  /*4a40*/  USEL UR23, UR7, 0x1, !UP0 ;  /* 0x0000000107177887 */ /* 0x000fe2000c000000 */
[----:B--2---:R-:W-:Y:S02]  /*4a50*/  R2UR UR24, R2 ;  /* 0x00000000021872ca */ /* 0x004fe400000e0000 */
[----:B------:R-:W-:-:S13]  /*4a60*/  CS2R R2, SRZ ;  /* 0x0000000000027805 */ /* 0x000fda000001ff00 */
.L_x_106:
[C---:B------:R-:W-:Y:S02]  /*4a70*/  LEA R0, R8.reuse, UR8, 0x3 ;  /* 0x0000000808007c11 */ /* 0x040fe4000f8e18ff */
[----:B------:R-:W-:Y:S02]  /*4a80*/  SHF.L.U32 R5, R3, 0x1f, RZ ;  /* 0x0000001f03057819 */ /* 0x000fe400000006ff */
[----:B------:R-:W-:Y:S02]  /*4a90*/  LEA R4, R8, UR8, 0x4 ;  /* 0x0000000808047c11 */ /* 0x000fe4000f8e20ff */
[----:B------:R-:W1:Y:S02]  /*4aa0*/  SYNCS.PHASECHK.TRANS64.TRYWAIT P0, [R0+URZ+0x270], R5 ;  /* 0x00027005000075a7 */ /* 0x000e6400080011ff */
[----:B-1-34-:R-:W-:Y:S05]  /*4ab0*/  @!P0 BRA `(.L_x_99) ;  /* 0x00000050002c8947 */ /* 0x01afea0003800000 */
.L_x_245:
[----:B-1----:R-:W1:Y:S01]  /*4ac0*/  LDS.128 R4, [R4+0x300] ;  /* 0x0003000004047984 */ /* 0x002e620000000c00 */
[----:B------:R-:W-:Y:S02]  /*4ad0*/  VIADD R0, R0, 0x280 ;  /* 0x0000028000007836 */ /* 0x000fe40000000000 */
[----:B------:R-:W-:Y:S01]  /*4ae0*/  VIADD R8, R8, 0x1 ;  /* 0x0000000108087836 */ /* 0x000fe20000000000 */
[----:B------:R-:W-:Y:S01]  /*4af0*/  @!PT LDS RZ, [RZ] ;  /* 0x00000000fffff984 */ /* 0x000fe20000000800 */
[----:B------:R-:W-:Y:S01]  /*4b00*/  @!PT LDS RZ, [RZ] ;  /* 0x00000000fffff984 */ /* 0x000fe20000000800 */
[----:B------:R-:W-:Y:S01]  /*4b10*/  @!PT LDS RZ, [RZ] ;  /* 0x00000000fffff984 */ /* 0x000fe20000000800 */
[----:B------:R-:W-:Y:S01]  /*4b20*/  @!PT LDS RZ, [RZ] ;  /* 0x00000000fffff984 */ /* 0x000fe20000000800 */
[----:B------:R2:W-:Y:S06]  /*4b30*/  MEMBAR.ALL.CTA ;  /* 0x0000000000007992 */ /* 0x0005ec0000008000 */
[----:B--2---:R-:W2:Y:S01]  /*4b40*/  FENCE.VIEW.ASYNC.S ;  /* 0x00000000000073c6 */ /* 0x004ea20000000000 */
[----:B------:R-:W-:-:S04]  /*4b50*/  PRMT R0, RZ, 0x654, R0 ;  /* 0x00000654ff007816 */ /* 0x000fc80000000000 */
[----:B--2---:R2:W-:Y:S01]  /*4b60*/  SYNCS.ARRIVE.TRANS64.RED.A1T0 RZ, [R0+URZ], RZ ;  /* 0x000000ff00ff79a7 */ /* 0x0045e200081004ff */
[----:B-1----:R-:W-:Y:S01]  /*4b70*/  LOP3.LUT P1, RZ, R6, 0x1, RZ, 0xc0, !PT ;  /* 0x0000000106ff7812 */ /* 0x002fe2000782c0ff */
[----:B--2---:R-:W-:-:S12]  /*4b80*/  BRA.U UP2, `(.L_x_100) ;  /* 0x0000000102e07547 */ /* 0x004fd8000b800000 */
[----:B------:R-:W1:Y:S01]  /*4b90*/  LDCU UR6, c[0x0][0x38c] ;  /* 0x00007180ff0677ac */ /* 0x000e620008000800 */
[----:B------:R-:W-:Y:S02]  /*4ba0*/  PLOP3.LUT P2, PT, PT, PT, PT, 0x80, 0x8 ;  /* 0x000000000008781c */ /* 0x000fe40003f4f070 */
[----:B------:R-:W-:Y:S01]  /*4bb0*/  SHF.L.U32 R5, R9, 0x1f, RZ ;  /* 0x0000001f09057819 */ /* 0x000fe200000006ff */
[----:B------:R-:W-:Y:S02]  /*4bc0*/  ULEA UR10, UR22, UR8, 0x3 ;  /* 0x00000008160a7291 */ /* 0x000fe4000f8e18ff */
[----:B------:R-:W-:Y:S02]  /*4bd0*/  ULEA UR11, UR22, UR24, 0x5 ;  /* 0x00000018160b7291 */ /* 0x000fe4000f8e28ff */
[----:B-1----:R-:W-:-:S06]  /*4be0*/  UISETP.GE.AND UP0, UPT, UR6, 0x1, UPT ;  /* 0x000000010600788c */ /* 0x002fcc000bf06270 */
[----:B------:R-:W-:-:S05]  /*4bf0*/  PLOP3.LUT P0, PT, PT, PT, UP0, 0x80, 0x8 ;  /* 0x000000000008781c */ /* 0x000fca0003f0f008 */
[----:B------:R-:W-:-:S08]  /*4c00*/  @UP0 ULEA UR6, UR21, UR8, 0x3 ;  /* 0x0000000815060291 */ /* 0x000fd0000f8e18ff */
[----:B------:R-:W-:-:S04]  /*4c10*/  @P0 SHF.L.U32 R0, R2, 0x1f, RZ ;  /* 0x0000001f02000819 */ /* 0x000fc800000006ff */
[----:B------:R1:W2:Y:S01]  /*4c20*/  @P0 SYNCS.PHASECHK.TRANS64.TRYWAIT P2, [UR6], R0 ;  /* 0x00000000ff0005a7 */ /* 0x0002a20008041106 */
[----:B------:R-:W3:Y:S02]  /*4c30*/  SYNCS.PHASECHK.TRANS64.TRYWAIT P0, [UR10+0x2b0], R5 ;  /* 0x0002b005ff0075a7 */ /* 0x000ee4000800110a */
[----:B-123--:R-:W-:Y:S05]  /*4c40*/  @!P0 BRA `(.L_x_101) ;  /* 0x0000004c00dc8947 */ /* 0x00efea0003800000 */
.L_x_247:
[----:B------:R-:W-:Y:S01]  /*4c50*/  UMOV UR19, UR20 ;  /* 0x0000001400137c82 */ /* 0x000fe20008000000 */
[----:B------:R-:W-:Y:S05]  /*4c60*/  BRA.U !UP0, `(.L_x_102) ;  /* 0x0000000108987547 */ /* 0x000fea000b800000 */
[----:B------:R-:W-:Y:S02]  /*4c70*/  UIADD3 UR19, UPT, UPT, UR23, UR20, URZ ;  /* 0x0000001417137290 */ /* 0x000fe4000fffe0ff */
[----:B------:R-:W-:Y:S01]  /*4c80*/  UPLOP3.LUT UP3, UPT, UPT, UPT, UPT, 0x40, 0x4 ;  /* 0x000000000004789c */ /* 0x000fe20003f6e870 */
[----:B------:R-:W-:Y:S01]  /*4c90*/  UMOV UR18, UR7 ;  /* 0x0000000700127c82 */ /* 0x000fe20008000000 */
[----:B------:R-:W-:-:S09]  /*4ca0*/  UMOV UR17, UR21 ;  /* 0x0000001500117c82 */ /* 0x000fd20008000000 */
.L_x_105:
[----:B--2---:R-:W-:Y:S01]  /*4cb0*/  ULEA UR9, UR17, UR8, 0x3 ;  /* 0x0000000811097291 */ /* 0x004fe2000f8e18ff */
[----:B---3--:R-:W-:Y:S11]  /*4cc0*/  @P2 BRA `(.L_x_103) ;  /* 0x00000000000c2947 */ /* 0x008ff60003800000 */
[----:B-1----:R-:W-:Y:S04]  /*4cd0*/  SHF.L.U32 R5, R2, 0x1f, RZ ;  /* 0x0000001f02057819 */ /* 0x002fe800000006ff */
[----:B------:R-:W1:Y:S02]  /*4ce0*/  SYNCS.PHASECHK.TRANS64.TRYWAIT P0, [UR9], R5 ;  /* 0x00000005ff0075a7 */ /* 0x000e640008001109 */
[----:B-1----:R-:W-:Y:S05]  /*4cf0*/  @!P0 BRA `(.L_x_104) ;  /* 0x0000004c00c88947 */ /* 0x002fea0003800000 */
.L_x_103:
[----:B------:R-:W-:Y:S01]  /*4d00*/  UISETP.NE.AND UP0, UPT, UR18, 0x1, UPT ;  /* 0x000000011200788c */ /* 0x000fe2000bf05270 */
[----:B------:R-:W-:Y:S01]  /*4d10*/  PLOP3.LUT P2, PT, PT, PT, PT, 0x80, 0x8 ;  /* 0x000000000008781c */ /* 0x000fe20003f4f070 */
[----:B------:R-:W-:Y:S02]  /*4d20*/  UIADD3 UR21, UPT, UPT, UR17, 0x1, URZ ;  /* 0x0000000111157890 */ /* 0x000fe4000fffe0ff */
[----:B------:R-:W-:Y:S02]  /*4d30*/  ULEA UR30, UR17, UR15, 0x7 ;  /* 0x0000000f111e7291 */ /* 0x000fe4000f8e38ff */
[----:B------:R-:W-:Y:S01]  /*4d40*/  UISETP.NE.AND UP1, UPT, UR21, 0x23, UPT ;  /* 0x000000231500788c */ /* 0x000fe2000bf25270 */
[----:B------:R-:W-:Y:S01]  /*4d50*/  PLOP3.LUT P0, PT, PT, PT, UP0, 0x80, 0x8 ;  /* 0x000000000008781c */ /* 0x000fe20003f0f008 */
[----:B------:R-:W-:Y:S02]  /*4d60*/  ULEA UR32, UR17, UR14, 0x8 ;  /* 0x0000000e11207291 */ /* 0x000fe4000f8e40ff */
[----:B------:R-:W-:Y:S02]  /*4d70*/  USEL UR16, URZ, 0x1, UP1 ;  /* 0x00000001ff107887 */ /* 0x000fe40008800000 */
[----:B------:R-:W-:Y:S02]  /*4d80*/  USEL UR21, UR21, URZ, UP1 ;  /* 0x000000ff15157287 */ /* 0x000fe40008800000 */
[----:B------:R-:W-:Y:S02]  /*4d90*/  UIADD3 UR36, UPT, UPT, UR30, 0x2, URZ ;  /* 0x000000021e247890 */ /* 0x000fe4000fffe0ff */
[----:B------:R-:W-:Y:S01]  /*4da0*/  @UP0 ULEA UR6, UR21, UR8, 0x3 ;  /* 0x0000000815060291 */ /* 0x000fe2000f8e18ff */
[----:B------:R-:W-:Y:S01]  /*4db0*/  LOP3.LUT R2, R2, UR16, RZ, 0x3c, !PT ;  /* 0x0000001002027c12 */ /* 0x000fe2000f8e3cff */
[----:B------:R-:W-:Y:S02]  /*4dc0*/  UIADD3 UR34, UPT, UPT, UR32, 0x2, URZ ;  /* 0x0000000220227890 */ /* 0x000fe4000fffe0ff */
[----:B------:R-:W-:Y:S01]  /*4dd0*/  UIADD3 UR9, UPT, UPT, UR9, 0x118, URZ ;  /* 0x0000011809097890 */ /* 0x000fe2000fffe0ff */
[----:B-1----:R-:W-:Y:S01]  /*4de0*/  @P0 SHF.L.U32 R0, R2, 0x1f, RZ ;  /* 0x0000001f02000819 */ /* 0x002fe200000006ff */
[----:B------:R-:W-:Y:S01]  /*4df0*/  UMOV UR31, 0x80004020 ;  /* 0x80004020001f7882 */ /* 0x000fe20000000000 */
[----:B------:R-:W-:Y:S01]  /*4e00*/  UMOV UR33, 0x80004020 ;  /* 0x8000402000217882 */ /* 0x000fe20000000000 */
[----:B------:R-:W-:Y:S01]  /*4e10*/  UMOV UR37, 0x80004020 ;  /* 0x8000402000257882 */ /* 0x000fe20000000000 */
[----:B------:R2:W3:Y:S01]  /*4e20*/  @P0 SYNCS.PHASECHK.TRANS64.TRYWAIT P2, [UR6], R0 ;  /* 0x00000000ff0005a7 */ /* 0x0004e20008041106 */
[----:B------:R-:W-:Y:S01]  /*4e30*/  UIADD3 UR20, UPT, UPT, UR20, 0x1, URZ ;  /* 0x0000000114147890 */ /* 0x000fe2000fffe0ff */
[----:B------:R2:W-:Y:S01]  /*4e40*/  UTCHMMA.2CTA gdesc[UR32], gdesc[UR30], tmem[UR11], tmem[UR28], idesc[UR29], UP3 ;  /* 0x00ff1c1e200075ea */ /* 0x0005e20009a0000b */
[----:B------:R-:W-:Y:S02]  /*4e50*/  UIADD3 UR18, UPT, UPT, UR18, -0x1, URZ ;  /* 0xffffffff12127890 */ /* 0x000fe4000fffe0ff */
[----:B------:R-:W-:Y:S02]  /*4e60*/  UISETP.NE.AND UP0, UPT, UR20, UR19, UPT ;  /* 0x000000131400728c */ /* 0x000fe4000bf05270 */
[----:B------:R-:W-:Y:S01]  /*4e70*/  UPLOP3.LUT UP3, UPT, UPT, UPT, UPT, 0x80, 0x8 ;  /* 0x000000000008789c */ /* 0x000fe20003f6f070 */
[----:B------:R-:W-:Y:S01]  /*4e80*/  UMOV UR35, 0x80004020 ;  /* 0x8000402000237882 */ /* 0x000fe20000000000 */
[----:B------:R-:W-:Y:S01]  /*4e90*/  UMOV UR17, UR21 ;  /* 0x0000001500117c82 */ /* 0x000fe20008000000 */
[----:B------:R2:W-:Y:S01]  /*4ea0*/  UTCHMMA.2CTA gdesc[UR34], gdesc[UR36], tmem[UR11], tmem[UR26], idesc[UR27], UPT ;  /* 0x00ff1a24220075ea */ /* 0x0005e2000ba0000b */
[----:B------:R2:W-:Y:S03]  /*4eb0*/  UTCBAR.2CTA.MULTICAST [UR9], URZ, UR13 ;  /* 0x000000ff090073e9 */ /* 0x0005e6000820080d */
[----:B------:R-:W-:Y:S05]  /*4ec0*/  BRA.U UP0, `(.L_x_105) ;  /* 0xfffffffd00787547 */ /* 0x000fea000b83ffff */
.L_x_102:
[----:B------:R-:W-:Y:S01]  /*4ed0*/  UIADD3 UR10, UPT, UPT, UR10, 0x290, URZ ;  /* 0x000002900a0a7890 */ /* 0x000fe2000fffe0ff */
[----:B------:R-:W-:-:S08]  /*4ee0*/  UMOV UR20, UR19 ;  /* 0x0000001300147c82 */ /* 0x000fd00008000000 */
[----:B------:R4:W-:Y:S01]  /*4ef0*/  UTCBAR.2CTA.MULTICAST [UR10], URZ, UR12 ;  /* 0x000000ff0a0073e9 */ /* 0x0009e2000820080c */
[----:B------:R-:W-:Y:S02]  /*4f00*/  NOP ;  /* 0x0000000000007918 */ /* 0x000fe40000000000 */
.L_x_100:
[----:B------:R-:W-:Y:S01]  /*4f10*/  UIADD3 UR22, UPT, UPT, UR22, 0x1, URZ ;  /* 0x0000000116167890 */ /* 0x000fe2000fffe0ff */
[----:B------:R-:W-:-:S03]  /*4f20*/  ISETP.NE.AND P0, PT, R8, 0x2, PT ;  /* 0x000000020800780c */ /* 0x000fc60003f05270 */
[----:B------:R-:W-:Y:S01]  /*4f30*/  UISETP.NE.AND UP0, UPT, UR22, 0x4, UPT ;  /* 0x000000041600788c */ /* 0x000fe2000bf05270 */
[----:B-12---:R-:W-:Y:S02]  /*4f40*/  SEL R0, RZ, 0x1, P0 ;  /* 0x00000001ff007807 */ /* 0x006fe40000000000 */
[----:B------:R-:W-:Y:S01]  /*4f50*/  SEL R8, R8, RZ, P0 ;  /* 0x000000ff08087207 */ /* 0x000fe20000000000 */
[----:B------:R-:W-:Y:S01]  /*4f60*/  USEL UR6, URZ, 0x1, UP0 ;  /* 0x00000001ff067887 */ /* 0x000fe20008000000 */
[----:B------:R-:W-:Y:S01]  /*4f70*/  LOP3.LUT R3, R3, R0, RZ, 0x3c, !PT ;  /* 0x0000000003037212 */ /* 0x000fe200078e3cff */
[----:B------:R-:W-:-:S04]  /*4f80*/  USEL UR22, UR22, URZ, UP0 ;  /* 0x000000ff16167287 */ /* 0x000fc80008000000 */
[----:B------:R-:W-:Y:S01]  /*4f90*/  LOP3.LUT R9, R9, UR6, RZ, 0x3c, !PT ;  /* 0x0000000609097c12 */ /* 0x000fe2000f8e3cff */
[----:B------:R-:W-:Y:S07]  /*4fa0*/  @P1 BRA `(.L_x_106) ;  /* 0xfffffff800b01947 */ /* 0x000fee000383ffff */
[----:B------:R-:W1:Y:S01]  /*4fb0*/  S2UR UR6, SR_CgaCtaId ;  /* 0x00000000000679c3 */ /* 0x000e620000008800 */
[----:B------:R-:W-:Y:S01]  /*4fc0*/  ELECT P0, URZ, PT ;  /* 0x0000000000ff782f */ /* 0x000fe20003800000 */
[----:B------:R-:W-:Y:S01]  /*4fd0*/  HFMA2 R0, -RZ, RZ, 0, 5.9604644775390625e-08 ;  /* 0x00000001ff007431 */ /* 0x000fe200000001ff */
[----:B------:R-:W-:-:S05]  /*4fe0*/  UMOV UR7, 0x40 ;  /* 0x0000004000077882 */ /* 0x000fca0000000000 */
[----:B------:R-:W-:Y:S01]  /*4ff0*/  UVIRTCOUNT.DEALLOC.SMPOOL 0x80 ;  /* 0x000000800000784c */ /* 0x000fe20000000000 */
[----:B------:R-:W-:Y:S02]  /*5000*/  UISETP.NE.AND UP0, UPT, UR5, URZ, UPT ;  /* 0x000000ff0500728c */ /* 0x000fe4000bf05270 */
[----:B-1----:R-:W-:-:S09]  /*5010*/  ULEA UR6, UR6, UR7, 0x18 ;  /* 0x0000000706067291 */ /* 0x002fd2000f8ec0ff */
[----:B------:R1:W-:Y:S01]  /*5020*/  @P0 STS.U8 [UR6+0x1c], R0 ;  /* 0x00001c00ff000988 */ /* 0x0003e20008000006 */
[----:B------:R-:W-:Y:S05]  /*5030*/  BRA.U UP0, `(.L_x_107) ;  /* 0x0000000100a07547 */ /* 0x000fea000b800000 */
[----:B------:R-:W-:Y:S01]  /*5040*/  UIADD3 UR5, UPT, UPT, UR8, 0x2b0, URZ ;  /* 0x000002b008057890 */ /* 0x000fe2000fffe0ff */
[----:B------:R-:W-:-:S03]  /*5050*/  SHF.L.U32 R3, R9, 0x1f, RZ ;  /* 0x0000001f09037819 */ /* 0x000fc600000006ff */
[----:B------:R-:W-:-:S09]  /*5060*/  ULEA UR7, UR22, UR5, 0x3 ;  /* 0x0000000516077291 */ /* 0x000fd2000f8e18ff */
[----:B------:R-:W2:Y:S02]  /*5070*/  SYNCS.PHASECHK.TRANS64.TRYWAIT P0, [UR7], R3 ;  /* 0x00000003ff0075a7 */ /* 0x000ea40008001107 */
[----:B--2---:R-:W-:Y:S05]  /*5080*/  @!P0 BRA `(.L_x_108) ;  /* 0x0000004800fc8947 */ /* 0x004fea0003800000 */
.L_x_250:
[----:B------:R-:W-:-:S04]  /*5090*/  UIADD3 UR9, UPT, UPT, UR22, 0x1, URZ ;  /* 0x0000000116097890 */ /* 0x000fc8000fffe0ff */
[----:B------:R-:W-:-:S04]  /*50a0*/  UISETP.NE.AND UP1, UPT, UR9, 0x4, UPT ;  /* 0x000000040900788c */ /* 0x000fc8000bf25270 */
[----:B----4-:R-:W-:Y:S02]  /*50b0*/  USEL UR10, URZ, 0x1, UP1 ;  /* 0x00000001ff0a7887 */ /* 0x010fe40008800000 */
[----:B------:R-:W-:-:S04]  /*50c0*/  USEL UR9, UR9, URZ, UP1 ;  /* 0x000000ff09097287 */ /* 0x000fc80008800000 */
[----:B------:R-:W-:Y:S01]  /*50d0*/  ULEA UR7, UR9, UR5, 0x3 ;  /* 0x0000000509077291 */ /* 0x000fe2000f8e18ff */
[----:B------:R-:W-:-:S04]  /*50e0*/  LOP3.LUT R2, R9, UR10, RZ, 0x3c, !PT ;  /* 0x0000000a09027c12 */ /* 0x000fc8000f8e3cff */
[----:B-1----:R-:W-:-:S04]  /*50f0*/  SHF.L.U32 R3, R2, 0x1f, RZ ;  /* 0x0000001f02037819 */ /* 0x002fc800000006ff */
[----:B------:R-:W1:Y:S02]  /*5100*/  SYNCS.PHASECHK.TRANS64.TRYWAIT P0, [UR7], R3 ;  /* 0x00000003ff0075a7 */ /* 0x000e640008001107 */
[----:B-1----:R-:W-:Y:S05]  /*5110*/  @!P0 BRA `(.L_x_109) ;  /* 0x0000004800f08947 */ /* 0x002fea0003800000 */
.L_x_252:
        /* <DEDUP_REMOVED lines=9> */
.L_x_254:
[----:B------:R-:W-:-:S04]  /*51b0*/  UIADD3 UR9, UPT, UPT, UR9, 0x1, URZ ;  /* 0x0000000109097890 */ /* 0x000fc8000fffe0ff */
[----:B------:R-:W-:-:S04]  /*51c0*/  UISETP.NE.AND UP1, UPT, UR9, 0x4, UPT ;  /* 0x000000040900788c */ /* 0x000fc8000bf25270 */
[----:B------:R-:W-:Y:S02]  /*51d0*/  USEL UR7, URZ, 0x1, UP1 ;  /* 0x00000001ff077887 */ /* 0x000fe40008800000 */
[----:B------:R-:W-:-:S04]  /*51e0*/  USEL UR9, UR9, URZ, UP1 ;  /* 0x000000ff09097287 */ /* 0x000fc80008800000 */
[----:B------:R-:W-:Y:S01]  /*51f0*/  ULEA UR9, UR9, UR5, 0x3 ;  /* 0x0000000509097291 */ /* 0x000fe2000f8e18ff */
[----:B-1----:R-:W-:-:S04]  /*5200*/  LOP3.LUT R3, R2, UR7, RZ, 0x3c, !PT ;  /* 0x0000000702037c12 */ /* 0x002fc8000f8e3cff */
[----:B------:R-:W-:Y:S01]  /*5210*/  SHF.L.U32 R3, R3, 0x1f, RZ ;  /* 0x0000001f03037819 */ /* 0x000fe200000006ff */
[----:B------:R-:W-:-:S04]  /*5220*/  IMAD.U32 R0, RZ, RZ, UR9 ;  /* 0x00000009ff007e24 */ /* 0x000fc8000f8e00ff */
[----:B------:R1:W2:Y:S03]  /*5230*/  SYNCS.PHASECHK.TRANS64.TRYWAIT P0, [R0+URZ], R3 ;  /* 0x00000003000075a7 */ /* 0x0002a600080011ff */
[----:B--2---:R-:W-:Y:S05]  /*5240*/  @!P0 NANOSLEEP.SYNCS 0x989680 ;  /* 0x009896800000895d */ /* 0x004fea0003900000 */
[----:B------:R-:W2:Y:S02]  /*5250*/  @!P0 SYNCS.PHASECHK.TRANS64 P0, [R0+URZ], R3 ;  /* 0x00000003000085a7 */ /* 0x000ea400080010ff */
[----:B--2---:R-:W-:Y:S05]  /*5260*/  @P0 BRA `(.L_x_111) ;  /* 0x0000000000200947 */ /* 0x004fea0003800000 */
.L_x_112:
[----:B--2---:R2:W4:Y:S02]  /*5270*/  SYNCS.PHASECHK.TRANS64.TRYWAIT P0, [R0+URZ], R3 ;  /* 0x00000003000075a7 */ /* 0x00452400080011ff */
[----:B----4-:R-:W-:Y:S05]  /*5280*/  @!P0 NANOSLEEP.SYNCS 0x989680 ;  /* 0x009896800000895d */ /* 0x010fea0003900000 */
[----:B------:R-:W4:Y:S02]  /*5290*/  @!P0 SYNCS.PHASECHK.TRANS64 P0, [R0+URZ], R3 ;  /* 0x00000003000085a7 */ /* 0x000f2400080010ff */
[----:B----4-:R-:W-:Y:S05]  /*52a0*/  @!P0 BRA `(.L_x_112) ;  /* 0xfffffffc00f08947 */ /* 0x010fea000383ffff */
[----:B------:R-:W-:Y:S05]  /*52b0*/  BRA `(.L_x_111) ;  /* 0x00000000000c7947 */ /* 0x000fea0003800000 */
.L_x_107:
[----:B------:R-:W-:-:S04]  /*52c0*/  UIADD3 UR5, UPT, UPT, UR8, 0x2f0, URZ ;  /* 0x000002f008057890 */ /* 0x000fc8000fffe0ff */
[----:B------:R-:W-:-:S09]  /*52d0*/  UPRMT UR5, UR4, 0x654, UR5 ;  /* 0x0000065404057896 */ /* 0x000fd20008000005 */
[----:B------:R-:W-:Y:S03]  /*52e0*/  SYNCS.ARRIVE.TRANS64.RED.A1T0 RZ, [UR5], RZ ;  /* 0x000000ffffff79a7 */ /* 0x000fe60008100405 */
.L_x_111:
[----:B-12---:R-:W-:Y:S01]  /*52f0*/  SHF.L.U32 R3, RZ, 0x1f, RZ ;  /* 0x0000001fff037819 */ /* 0x006fe200000006ff */
[----:B------:R-:W-:Y:S01]  /*5300*/  UIADD3 UR5, UPT, UPT, UR8, 0x2f0, URZ ;  /* 0x000002f008057890 */ /* 0x000fe2000fffe0ff */
[----:B------:R-:W-:Y:S02]  /*5310*/  PLOP3.LUT P0, PT, PT, PT, UP0, 0x80, 0x8 ;  /* 0x000000000008781c */ /* 0x000fe40003f0f008 */
[----:B------:R-:W1:Y:S02]  /*5320*/  SYNCS.PHASECHK.TRANS64.TRYWAIT P1, [UR8+0x2f0], R3 ;  /* 0x0002f003ff0075a7 */ /* 0x000e640008021108 */
[----:B-1----:R-:W-:Y:S09]  /*5330*/  @!P1 BRA `(.L_x_113) ;  /* 0x0000004800989947 */ /* 0x002ff20003800000 */
.L_x_256:
[----:B------:R-:W-:Y:S01]  /*5340*/  @!UP0 UPRMT UR5, UR4, 0x654, UR5 ;  /* 0x0000065404058896 */ /* 0x000fe20008000005 */
[----:B------:R-:W-:Y:S02]  /*5350*/  UMOV UR8, 0xffff ;  /* 0x0000ffff00087882 */ /* 0x000fe40000000000 */
[----:B------:R-:W-:-:S06]  /*5360*/  UMOV UR4, 0x1 ;  /* 0x0000000100047882 */ /* 0x000fcc0000000000 */
[----:B------:R-:W-:Y:S01]  /*5370*/  @!P0 SYNCS.ARRIVE.TRANS64.RED.A1T0 RZ, [UR5], RZ ;  /* 0x000000ffffff89a7 */ /* 0x000fe20008100405 */
[----:B------:R-:W-:Y:S01]  /*5380*/  NOP ;  /* 0x0000000000007918 */ /* 0x000fe20000000000 */
[----:B-1----:R-:W1:Y:S01]  /*5390*/  LDS R0, [UR6+0x14] ;  /* 0x00001406ff007984 */ /* 0x002e620008000800 */
[----:B------:R-:W-:-:S04]  /*53a0*/  ULOP3.LUT UR5, UR24, 0xffff, URZ, 0xc0, !UPT ;  /* 0x0000ffff18057892 */ /* 0x000fc8000f8ec0ff */
[----:B------:R-:W-:-:S04]  /*53b0*/  USHF.R.U32.HI UR5, URZ, 0x5, UR5 ;  /* 0x00000005ff057899 */ /* 0x000fc80008011605 */
[----:B------:R-:W-:Y:S02]  /*53c0*/  USHF.L.U32 UR8, UR8, UR5, URZ ;  /* 0x0000000508087299 */ /* 0x000fe400080006ff */
[----:B------:R-:W-:-:S04]  /*53d0*/  USHF.L.U32 UR4, UR4, UR5, URZ ;  /* 0x0000000504047299 */ /* 0x000fc800080006ff */
[----:B-1----:R-:W-:-:S04]  /*53e0*/  LOP3.LUT R0, R0, UR8, RZ, 0xc0, !PT ;  /* 0x0000000800007c12 */ /* 0x002fc8000f8ec0ff */
[----:B------:R-:W-:-:S13]  /*53f0*/  ISETP.NE.AND P0, PT, R0, UR8, PT ;  /* 0x0000000800007c0c */ /* 0x000fda000bf05270 */
[----:B------:R-:W-:Y:S05]  /*5400*/  @P0 BRA `(.L_x_114) ;  /* 0x0000000000580947 */ /* 0x000fea0003800000 */
[----:B------:R-:W1:Y:S02]  /*5410*/  LDS R0, [UR6+0x18] ;  /* 0x00001806ff007984 */ /* 0x000e640008000800 */
[----:B-1----:R-:W-:-:S04]  /*5420*/  LOP3.LUT R0, R0, UR4, RZ, 0xc0, !PT ;  /* 0x0000000400007c12 */ /* 0x002fc8000f8ec0ff */
[----:B------:R-:W-:-:S13]  /*5430*/  ISETP.NE.AND P0, PT, R0, UR4, PT ;  /* 0x0000000400007c0c */ /* 0x000fda000bf05270 */
[----:B------:R-:W-:Y:S05]  /*5440*/  @P0 BRA `(.L_x_115) ;  /* 0x00000000003c0947 */ /* 0x000fea0003800000 */
[----:B------:R-:W1:Y:S01]  /*5450*/  S2R R2, SR_LANEID ;  /* 0x0000000000027919 */ /* 0x000e620000000000 */
[----:B------:R-:W-:Y:S01]  /*5460*/  ULOP3.LUT UR8, URZ, UR8, URZ, 0x33, !UPT ;  /* 0x00000008ff087292 */ /* 0x000fe2000f8e33ff */
[----:B------:R-:W-:Y:S01]  /*5470*/  LOP3.LUT R4, RZ, UR4, RZ, 0x33, !PT ;  /* 0x00000004ff047c12 */ /* 0x000fe2000f8e33ff */
[----:B------:R-:W-:Y:S02]  /*5480*/  VOTEU.ANY UR7, UPT, PT ;  /* 0x0000000000077886 */ /* 0x000fe400038e0100 */
[----:B------:R-:W-:Y:S01]  /*5490*/  UFLO.U32 UR7, UR7 ;  /* 0x00000007000772bd */ /* 0x000fe200080e0000 */
[----:B------:R-:W2:Y:S01]  /*54a0*/  REDUX UR4, R4 ;  /* 0x00000000040473c4 */ /* 0x000ea20000000000 */
[----:B------:R-:W-:-:S06]  /*54b0*/  IMAD.U32 R0, RZ, RZ, UR8 ;  /* 0x00000008ff007e24 */ /* 0x000fcc000f8e00ff */
[----:B------:R1:W-:Y:S01]  /*54c0*/  UTCATOMSWS.AND URZ, UR8 ;  /* 0x0000000800ff79e3 */ /* 0x0003e20008000000 */
[----:B------:R-:W3:Y:S01]  /*54d0*/  REDUX UR5, R0 ;  /* 0x00000000000573c4 */ /* 0x000ee20000000000 */
[----:B-1----:R-:W-:Y:S01]  /*54e0*/  ISETP.EQ.U32.AND P0, PT, R2, UR7, PT ;  /* 0x0000000702007c0c */ /* 0x002fe2000bf02070 */
[----:B--2---:R-:W-:Y:S01]  /*54f0*/  IMAD.U32 R2, RZ, RZ, UR4 ;  /* 0x00000004ff027e24 */ /* 0x004fe2000f8e00ff */
[----:B---3--:R-:W-:-:S11]  /*5500*/  MOV R3, UR5 ;  /* 0x0000000500037c02 */ /* 0x008fd60008000f00 */
[----:B------:R1:W-:Y:S04]  /*5510*/  @P0 ATOMS.AND RZ, [UR6+0x14], R3 ;  /* 0x00001403ffff098c */ /* 0x0003e8000a800006 */
[----:B------:R1:W-:Y:S01]  /*5520*/  @P0 ATOMS.AND RZ, [UR6+0x18], R2 ;  /* 0x00001802ffff098c */ /* 0x0003e2000a800006 */
[----:B------:R-:W-:Y:S05]  /*5530*/  BRA `(.L_x_116) ;  /* 0x0000000000147947 */ /* 0x000fea0003800000 */
.L_x_115:
[----:B------:R-:W-:Y:S02]  /*5540*/  MOV R2, 0x5560 ;  /* 0x0000556000027802 */ /* 0x000fe40000000f00 */
[----:B---345:R-:W-:Y:S05]  /*5550*/  CALL.REL.NOINC `($__internal_0_$__cuda_sm10x_tcgen05_guardrail_trap_col_being_dealloced_not_returned_by_alloc) ;  /* 0x0000004c00047944 */ /* 0x038fea0003c00000 */
[----:B------:R-:W-:Y:S05]  /*5560*/  BRA `(.L_x_116) ;  /* 0x0000000000087947 */ /* 0x000fea0003800000 */
.L_x_114:
[----:B------:R-:W-:Y:S02]  /*5570*/  MOV R2, 0x5590 ;  /* 0x0000559000027802 */ /* 0x000fe40000000f00 */
[----:B---345:R-:W-:Y:S05]  /*5580*/  CALL.REL.NOINC `($__internal_2_$__cuda_sm10x_tcgen05_guardrail_trap_unallocated_columns_being_dealloced) ;  /* 0x0000004c00107944 */ /* 0x038fea0003c00000 */
.L_x_116:
[----:B------:R-:W-:Y:S01]  /*5590*/  NOP ;  /* 0x0000000000007918 */ /* 0x000fe20000000000 */
[----:B----4-:R-:W-:Y:S05]  /*55a0*/  EXIT ;  /* 0x000000000000794d */ /* 0x010fea0003800000 */
.L_x_87:
[----:B------:R-:W-:-:S09]  /*55b0*/  UISETP.NE.OR UP5, UPT, UR10, 0x3, !UP5 ;  /* 0x000000030a00788c */ /* 0x000fd2000efa5670 */
[----:B------:R-:W-:Y:S05]  /*55c0*/  BRA.U UP5, `(.L_x_117) ;  /* 0x0000000d05e87547 */ /* 0x000fea000b800000 */
[----:B------:R-:W1:Y:S01]  /*55d0*/  LDC R0, c[0x0][0xb30] ;  /* 0x0002cc00ff007b82 */ /* 0x000e620000000800 */
[----:B------:R-:W2:Y:S01]  /*55e0*/  LDCU.64 UR8, c[0x0][0x888] ;  /* 0x00011100ff0877ac */ /* 0x000ea20008000a00 */
[----:B------:R-:W-:Y:S02]  /*55f0*/  HFMA2 R25, -RZ, RZ, 0, 0 ;  /* 0x00000000ff197431 */ /* 0x000fe400000001ff */
[----:B------:R-:W-:Y:S01]  /*5600*/  IMAD.MOV.U32 R34, RZ, RZ, 0x1 ;  /* 0x00000001ff227424 */ /* 0x000fe200078e00ff */
[----:B------:R-:W-:Y:S01]  /*5610*/  MOV R23, 0x1000 ;  /* 0x0000100000177802 */ /* 0x000fe20000000f00 */
[----:B------:R-:W3:Y:S01]  /*5620*/  LDCU.64 UR4, c[0x0][0x890] ;  /* 0x00011200ff0477ac */ /* 0x000ee20008000a00 */
[----:B------:R-:W-:Y:S01]  /*5630*/  IMAD.MOV.U32 R27, RZ, RZ, RZ ;  /* 0x000000ffff1b7224 */ /* 0x000fe200078e00ff */
[----:B------:R-:W4:Y:S01]  /*5640*/  LDC R19, c[0x0][0x370] ;  /* 0x0000dc00ff137b82 */ /* 0x000f220000000800 */
[----:B------:R-:W-:Y:S01]  /*5650*/  UMOV UR7, 0x400 ;  /* 0x0000040000077882 */ /* 0x000fe20000000000 */
[----:B------:R-:W-:-:S02]  /*5660*/  UPLOP3.LUT UP1, UPT, UPT, UPT, UPT, 0x40, 0x4 ;  /* 0x000000000004789c */ /* 0x000fc40003f2e870 */
[----:B------:R-:W-:Y:S01]  /*5670*/  ULEA UR7, UR37, UR7, 0x18 ;  /* 0x0000000725077291 */ /* 0x000fe2000f8ec0ff */
[----:B------:R-:W-:-:S03]  /*5680*/  UMOV UR13, URZ ;  /* 0x000000ff000d7c82 */ /* 0x000fc60008000000 */
[----:B------:R-:W4:Y:S01]  /*5690*/  LDC R2, c[0x0][0xb0c] ;  /* 0x0002c300ff027b82 */ /* 0x000f220000000800 */
[----:B--2---:R-:W-:Y:S02]  /*56a0*/  UISETP.NE.U32.AND UP4, UPT, UR8, URZ, UPT ;  /* 0x000000ff0800728c */ /* 0x004fe4000bf85070 */
[----:B---3--:R-:W-:-:S05]  /*56b0*/  UISETP.NE.U32.AND UP5, UPT, UR4, URZ, UPT ;  /* 0x000000ff0400728c */ /* 0x008fca000bfa5070 */
[----:B------:R-:W2:Y:S01]  /*56c0*/  LDC R18, c[0x0][0xb20] ;  /* 0x0002c800ff127b82 */ /* 0x000ea20000000800 */
[----:B-1----:R-:W-:Y:S01]  /*56d0*/  ISETP.NE.AND P1, PT, R0, 0x1, PT ;  /* 0x000000010000780c */ /* 0x002fe20003f25270 */
[----:B------:R-:W-:Y:S02]  /*56e0*/  UISETP.NE.AND.EX UP4, UPT, UR9, URZ, UPT, UP4 ;  /* 0x000000ff0900728c */ /* 0x000fe4000bf85340 */
[----:B------:R-:W-:-:S04]  /*56f0*/  UISETP.NE.AND.EX UP5, UPT, UR5, URZ, UPT, UP5 ;  /* 0x000000ff0500728c */ /* 0x000fc8000bfa5350 */
[----:B-----5:R-:W1:Y:S08]  /*5700*/  LDC.64 R32, c[0x0][0x348] ;  /* 0x0000d200ff207b82 */ /* 0x020e700000000a00 */
[----:B------:R-:W3:Y:S08]  /*5710*/  LDC.64 R16, c[0x0][0xb10] ;  /* 0x0002c400ff107b82 */ /* 0x000ef00000000a00 */
[----:B------:R-:W1:Y:S08]  /*5720*/  LDC.64 R6, c[0x0][0xb18] ;  /* 0x0002c600ff067b82 */ /* 0x000e700000000a00 */
[----:B------:R-:W1:Y:S08]  /*5730*/  LDC.64 R4, c[0x0][0xb28] ;  /* 0x0002ca00ff047b82 */ /* 0x000e700000000a00 */
[----:B--2-4-:R-:W1:Y:S02]  /*5740*/  LDC R22, c[0x0][0x374] ;  /* 0x0000dd00ff167b82 */ /* 0x014e640000000800 */
.L_x_126:
[----:B------:R-:W-:Y:S02]  /*5750*/  LEA R0, R27, UR7, 0x3 ;  /* 0x000000071b007c11 */ /* 0x000fe4000f8e18ff */
[----:B------:R-:W-:Y:S02]  /*5760*/  SHF.L.U32 R3, R25, 0x1f, RZ ;  /* 0x0000001f19037819 */ /* 0x000fe400000006ff */
[----:B------:R-:W-:Y:S02]  /*5770*/  LEA R28, R27, UR7, 0x4 ;  /* 0x000000071b1c7c11 */ /* 0x000fe4000f8e20ff */
[----:B--2---:R-:W2:Y:S02]  /*5780*/  SYNCS.PHASECHK.TRANS64.TRYWAIT P0, [R0+URZ+0x270], R3 ;  /* 0x00027003000075a7 */ /* 0x004ea400080011ff */
[----:B--2---:R-:W-:Y:S05]  /*5790*/  @!P0 BRA `(.L_x_118) ;  /* 0x0000004400988947 */ /* 0x004fea0003800000 */
.L_x_257:
[----:B------:R-:W-:Y:S01]  /*57a0*/  ISETP.GE.AND P0, PT, R26, 0x1, PT ;  /* 0x000000011a00780c */ /* 0x000fe20003f06270 */
[----:B------:R-:W4:Y:S01]  /*57b0*/  LDS.128 R28, [R28+0x300] ;  /* 0x000300001c1c7984 */ /* 0x000f220000000c00 */
[----:B--2---:R-:W-:Y:S01]  /*57c0*/  VIADD R0, R0, 0x280 ;  /* 0x0000028000007836 */ /* 0x004fe20000000000 */
[----:B------:R-:W-:Y:S01]  /*57d0*/  @!PT LDS RZ, [RZ] ;  /* 0x00000000fffff984 */ /* 0x000fe20000000800 */
[----:B------:R-:W-:Y:S01]  /*57e0*/  @!PT LDS RZ, [RZ] ;  /* 0x00000000fffff984 */ /* 0x000fe20000000800 */
[----:B------:R-:W-:Y:S01]  /*57f0*/  @!PT LDS RZ, [RZ] ;  /* 0x00000000fffff984 */ /* 0x000fe20000000800 */
[----:B------:R-:W-:Y:S01]  /*5800*/  @!PT LDS RZ, [RZ] ;  /* 0x00000000fffff984 */ /* 0x000fe20000000800 */
[----:B------:R2:W-:Y:S06]  /*5810*/  MEMBAR.ALL.CTA ;  /* 0x0000000000007992 */ /* 0x0005ec0000008000 */
[----:B--2---:R-:W2:Y:S01]  /*5820*/  FENCE.VIEW.ASYNC.S ;  /* 0x00000000000073c6 */ /* 0x004ea20000000000 */
[----:B------:R-:W-:Y:S04]  /*5830*/  PRMT R0, RZ, 0x654, R0 ;  /* 0x00000654ff007816 */ /* 0x000fe80000000000 */
[----:B--2---:R2:W-:Y:S01]  /*5840*/  SYNCS.ARRIVE.TRANS64.RED.A1T0 RZ, [R0+URZ], RZ ;  /* 0x000000ff00ff79a7 */ /* 0x0045e200081004ff */
[----:B----4-:R-:W-:Y:S11]  /*5850*/  LOP3.LUT P3, RZ, R30, 0x1, RZ, 0xc0, !PT ;  /* 0x000000011eff7812 */ /* 0x010ff6000786c0ff */
[----:B------:R-:W-:Y:S02]  /*5860*/  @!UPT UIADD3 URZ, UPT, UPT, URZ, URZ, URZ ;  /* 0x000000fffffff290 */ /* 0x000fe4000fffe0ff */
[----:B------:R-:W-:Y:S02]  /*5870*/  @P3 MOV R13, R28 ;  /* 0x0000001c000d3202 */ /* 0x000fe40000000f00 */
[----:B------:R-:W-:Y:S01]  /*5880*/  @P3 LOP3.LUT R8, R29, 0xffff, RZ, 0xc0, !PT ;  /* 0x0000ffff1d083812 */ /* 0x000fe200078ec0ff */
[----:B--2---:R-:W-:Y:S06]  /*5890*/  @!P0 BRA `(.L_x_119) ;  /* 0x0000000000a48947 */ /* 0x004fec0003800000 */
[----:B-1----:R-:W-:Y:S01]  /*58a0*/  IMAD.HI.U32 R37, R22, R7, RZ ;  /* 0x0000000716257227 */ /* 0x002fe200078e00ff */
[----:B------:R-:W-:Y:S02]  /*58b0*/  ISETP.NE.AND P0, PT, R6, 0x1, PT ;  /* 0x000000010600780c */ /* 0x000fe40003f05270 */
[----:B------:R-:W-:Y:S01]  /*58c0*/  ISETP.NE.AND P2, PT, R26, 0x1, PT ;  /* 0x000000011a00780c */ /* 0x000fe20003f45270 */
[----:B---3--:R-:W-:Y:S01]  /*58d0*/  IMAD.HI.U32 R36, R19, R16, RZ ;  /* 0x0000001013247227 */ /* 0x008fe200078e00ff */
[----:B------:R-:W-:Y:S02]  /*58e0*/  SHF.R.U32.HI R37, RZ, R18, R37 ;  /* 0x00000012ff257219 */ /* 0x000fe40000011625 */
[----:B------:R-:W-:Y:S01]  /*58f0*/  ISETP.NE.AND P4, PT, R2, 0x1, PT ;  /* 0x000000010200780c */ /* 0x000fe20003f85270 */
[----:B------:R-:W-:Y:S01]  /*5900*/  IMAD.HI.U32 R38, R13, R16, RZ ;  /* 0x000000100d267227 */ /* 0x000fe200078e00ff */
[----:B------:R-:W-:Y:S02]  /*5910*/  SHF.R.U32.HI R36, RZ, R17, R36 ;  /* 0x00000011ff247219 */ /* 0x000fe40000011624 */
[----:B------:R-:W-:Y:S01]  /*5920*/  SEL R3, R22, R37, !P0 ;  /* 0x0000002516037207 */ /* 0x000fe20004000000 */
[C---:B------:R-:W-:Y:S01]  /*5930*/  IMAD.HI.U32 R37, R8.reuse, R7, RZ ;  /* 0x0000000708257227 */ /* 0x040fe200078e00ff */
[----:B------:R-:W-:Y:S02]  /*5940*/  SEL R11, R19, R36, !P4 ;  /* 0x00000024130b7207 */ /* 0x000fe40006000000 */
[----:B------:R-:W-:Y:S01]  /*5950*/  SHF.R.U32.HI R38, RZ, R17, R38 ;  /* 0x00000011ff267219 */ /* 0x000fe20000011626 */
[----:B------:R-:W-:Y:S01]  /*5960*/  IMAD.HI.U32 R40, R3, R4, RZ ;  /* 0x0000000403287227 */ /* 0x000fe200078e00ff */
[----:B------:R-:W-:Y:S03]  /*5970*/  SHF.R.U32.HI R37, RZ, R18, R37 ;  /* 0x00000012ff257219 */ /* 0x000fe60000011625 */
[----:B------:R-:W-:Y:S01]  /*5980*/  IMAD.HI.U32 R36, R11, R4, RZ ;  /* 0x000000040b247227 */ /* 0x000fe200078e00ff */
[----:B------:R-:W-:Y:S02]  /*5990*/  @P2 SHF.R.U32.HI R3, RZ, R5, R40 ;  /* 0x00000005ff032219 */ /* 0x000fe40000011628 */
[----:B------:R-:W-:Y:S02]  /*59a0*/  SEL R9, R8, R37, !P0 ;  /* 0x0000002508097207 */ /* 0x000fe40004000000 */
[----:B------:R-:W-:Y:S01]  /*59b0*/  @P2 SHF.R.U32.HI R11, RZ, R5, R36 ;  /* 0x00000005ff0b2219 */ /* 0x000fe20000011624 */
[C---:B------:R-:W-:Y:S01]  /*59c0*/  IMAD R10, R26.reuse, R3, RZ ;  /* 0x000000031a0a7224 */ /* 0x040fe200078e02ff */
[----:B------:R-:W-:Y:S01]  /*59d0*/  SEL R3, R13, R38, !P4 ;  /* 0x000000260d037207 */ /* 0x000fe20006000000 */
[C---:B------:R-:W-:Y:S03]  /*59e0*/  IMAD.HI.U32 R14, R9.reuse, R4, RZ ;  /* 0x00000004090e7227 */ /* 0x040fe600078e00ff */
[----:B------:R-:W-:Y:S01]  /*59f0*/  ISETP.GE.AND P0, PT, R9, R10, PT ;  /* 0x0000000a0900720c */ /* 0x000fe20003f06270 */
[C---:B------:R-:W-:Y:S01]  /*5a00*/  IMAD R12, R26.reuse, R11, RZ ;  /* 0x0000000b1a0c7224 */ /* 0x040fe200078e02ff */
[-C--:B------:R-:W-:Y:S04]  /*5a10*/  SHF.R.U32.HI R14, RZ, R5.reuse, R14 ;  /* 0x00000005ff0e7219 */ /* 0x080fe8000001160e */
[----:B------:R-:W-:Y:S02]  /*5a20*/  ISETP.GE.OR P0, PT, R3, R12, P0 ;  /* 0x0000000c0300720c */ /* 0x000fe40000706670 */
[----:B------:R-:W-:Y:S05]  /*5a30*/  SEL R15, R9, R14, !P2 ;  /* 0x0000000e090f7207 */ /* 0x000fea0005000000 */
[----:B------:R-:W-:Y:S04]  /*5a40*/  IMAD.MOV R14, RZ, RZ, -R15 ;  /* 0x000000ffff0e7224 */ /* 0x000fe800078e0a0f */
[----:B------:R-:W-:Y:S02]  /*5a50*/  IMAD R14, R26, R14, R9 ;  /* 0x0000000e1a0e7224 */ /* 0x000fe400078e0209 */
[C---:B------:R-:W-:Y:S05]  /*5a60*/  @!P0 IMAD.HI.U32 R10, R3.reuse, R4, RZ ;  /* 0x00000004030a8227 */ /* 0x040fea00078e00ff */
[----:B------:R-:W-:Y:S04]  /*5a70*/  @!P0 SHF.R.U32.HI R10, RZ, R5, R10 ;  /* 0x00000005ff0a8219 */ /* 0x000fe8000001160a */
[----:B------:R-:W-:Y:S01]  /*5a80*/  @!P0 SEL R0, R3, R10, !P2 ;  /* 0x0000000a03008207 */ /* 0x000fe20005000000 */
[----:B------:R-:W-:Y:S03]  /*5a90*/  IMAD.MOV R10, RZ, RZ, -R3 ;  /* 0x000000ffff0a7224 */ /* 0x000fe600078e0a03 */
[----:B------:R-:W-:Y:S01]  /*5aa0*/  @!P0 IADD3 R15, PT, PT, R15, -R0, RZ ;  /* 0x800000000f0f8210 */ /* 0x000fe20007ffe0ff */
[----:B------:R-:W-:Y:S01]  /*5ab0*/  @!P0 IMAD R0, R11, R14, R0 ;  /* 0x0000000e0b008224 */ /* 0x000fe200078e0200 */
[----:B------:R-:W-:Y:S01]  /*5ac0*/  IADD3 R11, PT, PT, -R9, RZ, RZ ;  /* 0x000000ff090b7210 */ /* 0x000fe20007ffe1ff */
[----:B------:R-:W-:Y:S02]  /*5ad0*/  IMAD R13, R2, R10, R13 ;  /* 0x0000000a020d7224 */ /* 0x000fe400078e020d */
[----:B------:R-:W-:Y:S02]  /*5ae0*/  @!P0 IMAD R9, R15, R26, R3 ;  /* 0x0000001a0f098224 */ /* 0x000fe400078e0203 */
[----:B------:R-:W-:Y:S02]  /*5af0*/  @!P0 IMAD.MOV.U32 R3, RZ, RZ, R0 ;  /* 0x000000ffff038224 */ /* 0x000fe400078e0000 */
[----:B------:R-:W-:Y:S02]  /*5b00*/  IMAD R8, R6, R11, R8 ;  /* 0x0000000b06087224 */ /* 0x000fe400078e0208 */
[----:B------:R-:W-:Y:S02]  /*5b10*/  IMAD R13, R3, R2, R13 ;  /* 0x00000002030d7224 */ /* 0x000fe400078e020d */
[----:B------:R-:W-:Y:S02]  /*5b20*/  IMAD R8, R9, R6, R8 ;  /* 0x0000000609087224 */ /* 0x000fe400078e0208 */
.L_x_119:
[----:B------:R-:W-:Y:S05]  /*5b30*/  BRA.U UP1, `(.L_x_120) ;  /* 0x0000000101107547 */ /* 0x000fea000b800000 */
[----:B------:R-:W-:Y:S04]  /*5b40*/  MOV R0, UR6 ;  /* 0x0000000600007c02 */ /* 0x000fe80008000f00 */
[----:B------:R-:W-:Y:S04]  /*5b50*/  SHF.L.U32 R3, R0, 0x1f, RZ ;  /* 0x0000001f00037819 */ /* 0x000fe800000006ff */
[----:B------:R-:W2:Y:S02]  /*5b60*/  SYNCS.PHASECHK.TRANS64.TRYWAIT P0, [UR7+0x268], R3 ;  /* 0x00026803ff0075a7 */ /* 0x000ea40008001107 */
[----:B--2---:R-:W-:Y:S05]  /*5b70*/  @!P0 BRA `(.L_x_121) ;  /* 0x0000004000b48947 */ /* 0x004fea0003800000 */
.L_x_120:
[----:B------:R-:W-:Y:S02]  /*5b80*/  R2UR UR27, R21 ;  /* 0x00000000151b72ca */ /* 0x000fe400000e0000 */
[----:B------:R-:W-:Y:S02]  /*5b90*/  R2UR UR26, R20 ;  /* 0x00000000141a72ca */ /* 0x000fe400000e0000 */
[----:B------:R-:W-:Y:S04]  /*5ba0*/  ISETP.NE.U32.AND P2, PT, RZ, UR4, PT ;  /* 0x00000004ff007c0c */ /* 0x000fe8000bf45070 */
[----:B------:R-:W-:Y:S05]  /*5bb0*/  ISETP.NE.AND.EX P2, PT, RZ, UR5, PT, P2 ;  /* 0x00000005ff007c0c */ /* 0x000fea000bf45320 */
[----:B------:R-:W-:Y:S02]  /*5bc0*/  USHF.L.U32 UR27, UR27, 0x6, URZ ;  /* 0x000000061b1b7899 */ /* 0x000fe400080006ff */
[----:B------:R-:W-:Y:S01]  /*5bd0*/  USHF.L.U32 UR26, UR26, 0x6, URZ ;  /* 0x000000061a1a7899 */ /* 0x000fe200080006ff */
[----:B------:R-:W-:Y:S11]  /*5be0*/  BRA.U !UP5, `(.L_x_122) ;  /* 0x000000010d347547 */ /* 0x000ff6000b800000 */
[----:B------:R-:W-:Y:S01]  /*5bf0*/  UPLOP3.LUT UP0, UPT, UPT, UPT, UP4, 0x80, 0x8 ;  /* 0x000000000008789c */ /* 0x000fe20003f0f040 */
[----:B--2---:R-:W-:Y:S02]  /*5c00*/  HFMA2 R0, -RZ, RZ, 0, 5.9604644775390625e-08 ;  /* 0x00000001ff007431 */ /* 0x004fe400000001ff */
[----:B------:R-:W-:Y:S03]  /*5c10*/  IMAD.MOV.U32 R59, RZ, RZ, 0x1 ;  /* 0x00000001ff3b7424 */ /* 0x000fe600078e00ff */
[----:B------:R-:W-:Y:S05]  /*5c20*/  PLOP3.LUT P0, PT, PT, PT, UP0, 0x80, 0x8 ;  /* 0x000000000008781c */ /* 0x000fea0003f0f008 */
[----:B------:R-:W2:Y:S01]  /*5c30*/  @UP0 LDCU.64 UR10, c[0x0][0x888] ;  /* 0x00011100ff0a07ac */ /* 0x000ea20008000a00 */
[----:B------:R-:W-:Y:S07]  /*5c40*/  @UP0 UIMAD UR8, UR36, UR4, URZ ;  /* 0x00000004240802a4 */ /* 0x000fee000f8e02ff */
[----:B------:R-:W-:Y:S01]  /*5c50*/  @!P0 PRMT R59, R0, 0x7610, R59 ;  /* 0x00007610003b8816 */ /* 0x000fe2000000003b */
[----:B--2---:R-:W-:Y:S03]  /*5c60*/  @UP0 UIMAD.WIDE UR10, UR8, 0x4, UR10 ;  /* 0x00000004080a08a5 */ /* 0x004fe6000f8e020a */
[----:B------:R-:W2:Y:S03]  /*5c70*/  @!UP0 LDCU UR8, c[0x0][0x880] ;  /* 0x00011000ff0887ac */ /* 0x000ea60008000800 */
[----:B------:R-:W-:Y:S01]  /*5c80*/  IMAD.U32 R10, RZ, RZ, UR10 ;  /* 0x0000000aff0a7e24 */ /* 0x000fe2000f8e00ff */
[----:B------:R-:W-:Y:S05]  /*5c90*/  MOV R11, UR11 ;  /* 0x0000000b000b7c02 */ /* 0x000fea0008000f00 */
[----:B------:R4:W5:Y:S02]  /*5ca0*/  @P0 LDG.E R35, desc[UR46][R10.64] ;  /* 0x0000002e0a230981 */ /* 0x000964000c1e1900 */
[----:B--2-4-:R-:W-:Y:S07]  /*5cb0*/  @!P0 IMAD.U32 R35, RZ, RZ, UR8 ;  /* 0x00000008ff238e24 */ /* 0x014fee000f8e00ff */
.L_x_122:
[----:B-----5:R-:W-:Y:S01]  /*5cc0*/  @!P2 FSETP.EQ.AND P0, PT, R35, RZ, PT ;  /* 0x000000ff2300a20b */ /* 0x020fe20003f02000 */
[----:B------:R-:W-:Y:S01]  /*5cd0*/  @!UPT UIADD3 URZ, UPT, UPT, URZ, URZ, URZ ;  /* 0x000000fffffff290 */ /* 0x000fe2000fffe0ff */
[----:B------:R-:W-:Y:S11]  /*5ce0*/  @!P2 BRA `(.L_x_123) ;  /* 0x000000000014a947 */ /* 0x000ff60003800000 */
[----:B------:R-:W-:Y:S02]  /*5cf0*/  LOP3.LUT P2, RZ, R59, 0xff, RZ, 0xc0, !PT ;  /* 0x000000ff3bff7812 */ /* 0x000fe4000784c0ff */
[----:B------:R-:W-:Y:S04]  /*5d00*/  PLOP3.LUT P0, PT, PT, PT, UP0, 0x80, 0x8 ;  /* 0x000000000008781c */ /* 0x000fe80003f0f008 */
[----:B------:R-:W-:Y:S07]  /*5d10*/  PLOP3.LUT P0, PT, P0, PT, PT, 0x8, 0x80 ;  /* 0x000000000080781c */ /* 0x000fee000070e170 */
[----:B------:R-:W-:Y:S11]  /*5d20*/  @P2 FSETP.EQ.AND P0, PT, R35, RZ, PT ;  /* 0x000000ff2300220b */ /* 0x000ff60003f02000 */
[----:B------:R-:W-:Y:S02]  /*5d30*/  @!UPT UIADD3 URZ, UPT, UPT, URZ, URZ, URZ ;  /* 0x000000fffffff290 */ /* 0x000fe4000fffe0ff */
.L_x_123:
[----:B------:R-:W-:Y:S01]  /*5d40*/  ULEA UR15, UR13, UR7, 0x3 ;  /* 0x000000070d0f7291 */ /* 0x000fe2000f8e18ff */
[----:B--2---:R-:W-:Y:S02]  /*5d50*/  SHF.L.U32 R3, R34, 0x1f, RZ ;  /* 0x0000001f22037819 */ /* 0x004fe400000006ff */
[----:B------:R-:W-:Y:S04]  /*5d60*/  ELECT P4, URZ, PT ;  /* 0x0000000000ff782f */ /* 0x000fe80003880000 */
[----:B------:R-:W-:Y:S02]  /*5d70*/  PLOP3.LUT P4, PT, P0, P4, PT, 0xf2, 0x2f ;  /* 0x00000000002f781c */ /* 0x000fe40000789e72 */
[----:B------:R-:W2:Y:S11]  /*5d80*/  SYNCS.PHASECHK.TRANS64.TRYWAIT P2, [UR15+0x248], R3 ;  /* 0x00024803ff0075a7 */ /* 0x000eb6000804110f */
[----:B-1----:R-:W-:Y:S05]  /*5d90*/  @!P4 IADD3 R20, P0, PT, R32, 0x580, RZ ;  /* 0x000005802014c810 */ /* 0x002fea0007f1e0ff */
[----:B------:R-:W-:Y:S01]  /*5da0*/  @!P4 IMAD.X R12, RZ, RZ, R33, P0 ;  /* 0x000000ffff0cc224 */ /* 0x000fe200000e0621 */
[----:B--2---:R-:W-:Y:S07]  /*5db0*/  @!P2 BRA `(.L_x_124) ;  /* 0x00000040003ca947 */ /* 0x004fee0003800000 */
.L_x_260:
[----:B------:R-:W2:Y:S01]  /*5dc0*/  LDC.64 R14, c[0x0][0xb10] ;  /* 0x0002c400ff0e7b82 */ /* 0x000ea20000000a00 */
[----:B------:R-:W-:Y:S01]  /*5dd0*/  @!P4 R2UR UR8, R12 ;  /* 0x000000000c08c2ca */ /* 0x000fe200000e0000 */
[----:B------:R-:W-:Y:S01]  /*5de0*/  VOTEU.ALL UP3, P4 ;  /* 0x0000000000ff7886 */ /* 0x000fe20002060000 */
[----:B------:R-:W-:Y:S01]  /*5df0*/  @!P4 R2UR UR9, R20 ;  /* 0x000000001409c2ca */ /* 0x000fe200000e0000 */
[----:B------:R-:W-:Y:S01]  /*5e00*/  UIADD3 UR25, UPT, UPT, UR15, 0x230, URZ ;  /* 0x000002300f197890 */ /* 0x000fe2000fffe0ff */
[----:B------:R-:W-:Y:S03]  /*5e10*/  @P3 SHF.R.U32.HI R24, RZ, 0x10, R29 ;  /* 0x00000010ff183819 */ /* 0x000fe6000001161d */
[----:B------:R-:W4:Y:S01]  /*5e20*/  LDC.64 R10, c[0x0][0xb18] ;  /* 0x0002c600ff0a7b82 */ /* 0x000f220000000a00 */
[----:B------:R-:W-:Y:S01]  /*5e30*/  UIADD3 UR14, UPT, UPT, UR13, 0x1, URZ ;  /* 0x000000010d0e7890 */ /* 0x000fe2000fffe0ff */
[----:B------:R-:W-:Y:S01]  /*5e40*/  VIADD R27, R27, 0x1 ;  /* 0x000000011b1b7836 */ /* 0x000fe20000000000 */
[----:B------:R-:W-:Y:S01]  /*5e50*/  VOTEU.ALL UP2, P4 ;  /* 0x0000000000ff7886 */ /* 0x000fe20002040000 */
[----:B------:R-:W-:Y:S01]  /*5e60*/  UMOV UR18, 0x0 ;  /* 0x0000000000127882 */ /* 0x000fe20000000000 */
[----:B------:R-:W-:Y:S03]  /*5e70*/  UISETP.NE.AND UP6, UPT, UR14, 0x3, UPT ;  /* 0x000000030e00788c */ /* 0x000fe6000bfc5270 */
[----:B-1----:R-:W1:Y:S01]  /*5e80*/  @!P1 LDC R0, c[0x0][0xb20] ;  /* 0x0002c800ff009b82 */ /* 0x002e620000000800 */
[----:B------:R-:W-:Y:S01]  /*5e90*/  UMOV UR19, 0x10000000 ;  /* 0x1000000000137882 */ /* 0x000fe20000000000 */
[----:B------:R-:W-:Y:S01]  /*5ea0*/  IMAD.U32 R21, RZ, RZ, UR8 ;  /* 0x00000008ff157e24 */ /* 0x000fe2000f8e00ff */
[----:B------:R-:W-:Y:S05]  /*5eb0*/  @!UP3 ULEA UR8, UR13, UR7, 0xc ;  /* 0x000000070d08b291 */ /* 0x000fea000f8e60ff */
[----:B------:R-:W5:Y:S01]  /*5ec0*/  @!P1 LDC R3, c[0x0][0xb0c] ;  /* 0x0002c300ff039b82 */ /* 0x000f620000000800 */
[----:B------:R-:W-:Y:S01]  /*5ed0*/  IMAD.U32 R20, RZ, RZ, UR9 ;  /* 0x00000009ff147e24 */ /* 0x000fe2000f8e00ff */
[----:B------:R-:W-:Y:S01]  /*5ee0*/  UMOV UR28, UR36 ;  /* 0x00000024001c7c82 */ /* 0x000fe20008000000 */
[----:B------:R-:W-:Y:S01]  /*5ef0*/  @!P4 R2UR UR21, R21 ;  /* 0x000000001515c2ca */ /* 0x000fe200000e0000 */
[----:B------:R-:W-:Y:S02]  /*5f00*/  @!UP3 UIADD3 UR24, UPT, UPT, UR8, 0x400, URZ ;  /* 0x000004000818b890 */ /* 0x000fe4000fffe0ff */
[----:B------:R-:W-:Y:S01]  /*5f10*/  @!P4 R2UR UR20, R20 ;  /* 0x000000001414c2ca */ /* 0x000fe200000e0000 */
[----:B------:R-:W-:Y:S01]  /*5f20*/  @!UP3 UIADD3 UR10, UPT, UPT, UR26, 0x20, URZ ;  /* 0x000000201a0ab890 */ /* 0x000fe2000fffe0ff */
[----:B------:R-:W-:Y:S01]  /*5f30*/  @!P4 IMAD.MOV.U32 R20, RZ, RZ, 0x1000 ;  /* 0x00001000ff14c424 */ /* 0x000fe200078e00ff */
[----:B------:R-:W-:Y:S02]  /*5f40*/  @!UP3 UIADD3 UR8, UPT, UPT, UR8, 0xc00, URZ ;  /* 0x00000c000808b890 */ /* 0x000fe4000fffe0ff */
[----:B------:R-:W-:Y:S01]  /*5f50*/  USEL UR9, URZ, 0x1, UP6 ;  /* 0x00000001ff097887 */ /* 0x000fe2000b000000 */
[----:B------:R-:W-:Y:S01]  /*5f60*/  VOTEU.ALL UP1, P4 ;  /* 0x0000000000ff7886 */ /* 0x000fe20002020000 */
[----:B------:R-:W-:Y:S01]  /*5f70*/  UMOV UR11, UR27 ;  /* 0x0000001b000b7c82 */ /* 0x000fe20008000000 */
[----:B------:R-:W-:Y:S01]  /*5f80*/  UMOV UR12, UR36 ;  /* 0x00000024000c7c82 */ /* 0x000fe20008000000 */
[----:B------:R-:W-:Y:S02]  /*5f90*/  UPRMT UR16, UR37, 0x654, UR25 ;  /* 0x0000065425107896 */ /* 0x000fe40008000019 */
[----:B------:R-:W-:Y:S01]  /*5fa0*/  LOP3.LUT R34, R34, UR9, RZ, 0x3c, !PT ;  /* 0x0000000922227c12 */ /* 0x000fe2000f8e3cff */
[----:B------:R-:W-:Y:S01]  /*5fb0*/  UMOV UR9, UR25 ;  /* 0x0000001900097c82 */ /* 0x000fe20008000000 */
[----:B------:R1:W-:Y:S01]  /*5fc0*/  @!UP2 UTMALDG.3D [UR24], [UR20], desc[UR18] ;  /* 0x000012181400a5b4 */ /* 0x0003e20008011000 */
[----:B------:R-:W-:Y:S01]  /*5fd0*/  USEL UR14, UR14, URZ, UP6 ;  /* 0x000000ff0e0e7287 */ /* 0x000fe2000b000000 */
[----:B------:R-:W-:Y:S03]  /*5fe0*/  SHF.L.U32 R12, R34, 0x1f, RZ ;  /* 0x0000001f220c7819 */ /* 0x000fe600000006ff */
[----:B------:R-:W-:Y:S01]  /*5ff0*/  ULEA UR13, UR14, UR7, 0x3 ;  /* 0x000000070e0d7291 */ /* 0x000fe2000f8e18ff */
[----:B--2---:R-:W-:Y:S01]  /*6000*/  @!P1 IMAD.HI.U32 R14, R13, R14, RZ ;  /* 0x0000000e0d0e9227 */ /* 0x004fe200078e00ff */
[----:B----4-:R-:W-:Y:S01]  /*6010*/  @!P1 ISETP.NE.AND P0, PT, R10, 0x1, PT ;  /* 0x000000010a00980c */ /* 0x010fe20003f05270 */
[----:B------:R2:W-:Y:S01]  /*6020*/  @!UP1 UTMALDG.3D [UR8], [UR20], desc[UR18] ;  /* 0x00001208140095b4 */ /* 0x0005e20008011000 */
[----:B------:R2:W-:Y:S01]  /*6030*/  @!P4 SYNCS.ARRIVE.TRANS64.RED.A0TR RZ, [UR15+0x230], R20 ;  /* 0x00023014ffffc9a7 */ /* 0x0005e2000830040f */
[C---:B------:R-:W-:Y:S01]  /*6040*/  @!P1 IMAD.HI.U32 R11, R8.reuse, R11, RZ ;  /* 0x0000000b080b9227 */ /* 0x040fe200078e00ff */
[----:B------:R-:W-:Y:S02]  /*6050*/  @!P1 SHF.R.U32.HI R14, RZ, R15, R14 ;  /* 0x0000000fff0e9219 */ /* 0x000fe4000001160e */
[----:B-----5:R-:W-:Y:S02]  /*6060*/  @!P1 ISETP.NE.AND P2, PT, R3, 0x1, PT ;  /* 0x000000010300980c */ /* 0x020fe40003f45270 */
[----:B-1----:R-:W-:Y:S02]  /*6070*/  @!P1 SHF.R.U32.HI R9, RZ, R0, R11 ;  /* 0x00000000ff099219 */ /* 0x002fe4000001160b */
[----:B------:R-:W-:Y:S02]  /*6080*/  @!P1 SEL R14, R13, R14, !P2 ;  /* 0x0000000e0d0e9207 */ /* 0x000fe40005000000 */
[----:B------:R-:W-:Y:S05]  /*6090*/  @!P1 SEL R9, R8, R9, !P0 ;  /* 0x0000000908099207 */ /* 0x000fea0004000000 */
[----:B------:R-:W-:Y:S01]  /*60a0*/  @!P1 IMAD.IADD R0, R9, 0x1, -R14 ;  /* 0x0000000109009824 */ /* 0x000fe200078e0a0e */
[----:B------:R-:W-:Y:S01]  /*60b0*/  SYNCS.ARRIVE.TRANS64.RED.A1T0 RZ, [UR16], RZ ;  /* 0x000000ffffff79a7 */ /* 0x000fe20008100410 */
[----:B------:R-:W-:Y:S02]  /*60c0*/  @!P1 IMAD.IADD R9, R14, 0x1, -R9 ;  /* 0x000000010e099824 */ /* 0x000fe400078e0a09 */
[----:B------:R-:W-:Y:S02]  /*60d0*/  @!P1 IMAD R13, R0, R3, R13 ;  /* 0x00000003000d9224 */ /* 0x000fe400078e020d */
[----:B------:R-:W-:Y:S01]  /*60e0*/  @!P1 IMAD R8, R9, R10, R8 ;  /* 0x0000000a09089224 */ /* 0x000fe200078e0208 */
[----:B------:R-:W1:Y:S02]  /*60f0*/  SYNCS.PHASECHK.TRANS64.TRYWAIT P5, [UR13+0x248], R12 ;  /* 0x0002480cff0075a7 */ /* 0x000e6400080a110d */
[----:B-12---:R-:W-:Y:S05]  /*6100*/  @!P5 BRA `(.L_x_125) ;  /* 0x0000003c0080d947 */ /* 0x006fea0003800000 */
.L_x_262:
[----:B------:R-:W-:Y:S01]  /*6110*/  UIADD3 UR17, UPT, UPT, UR13, 0x230, URZ ;  /* 0x000002300d117890 */ /* 0x000fe2000fffe0ff */
[----:B-1----:R-:W-:Y:S01]  /*6120*/  @!P4 IADD3 R3, P0, PT, R32, 0x580, RZ ;  /* 0x000005802003c810 */ /* 0x002fe20007f1e0ff */
[----:B------:R-:W-:Y:S01]  /*6130*/  VOTEU.ALL UP2, P4 ;  /* 0x0000000000ff7886 */ /* 0x000fe20002040000 */
[----:B------:R-:W-:Y:S01]  /*6140*/  UMOV UR22, 0x0 ;  /* 0x0000000000167882 */ /* 0x000fe20000000000 */
[----:B------:R-:W-:Y:S01]  /*6150*/  UPRMT UR15, UR37, 0x654, UR17 ;  /* 0x00000654250f7896 */ /* 0x000fe20008000011 */
[----:B------:R-:W-:Y:S01]  /*6160*/  @!P4 R2UR UR9, R3 ;  /* 0x000000000309c2ca */ /* 0x000fe200000e0000 */
[----:B------:R-:W-:Y:S01]  /*6170*/  @!P4 IMAD.X R0, RZ, RZ, R33, P0 ;  /* 0x000000ffff00c224 */ /* 0x000fe200000e0621 */
[----:B------:R-:W-:Y:S01]  /*6180*/  UMOV UR23, 0x10000000 ;  /* 0x1000000000177882 */ /* 0x000fe20000000000 */
[----:B------:R-:W-:Y:S01]  /*6190*/  UMOV UR19, UR27 ;  /* 0x0000001b00137c82 */ /* 0x000fe20008000000 */
[----:B------:R-:W-:Y:S01]  /*61a0*/  UMOV UR20, UR36 ;  /* 0x0000002400147c82 */ /* 0x000fe20008000000 */
[----:B------:R-:W-:Y:S01]  /*61b0*/  UMOV UR11, UR27 ;  /* 0x0000001b000b7c82 */ /* 0x000fe20008000000 */
[----:B------:R-:W-:Y:S01]  /*61c0*/  @!P4 R2UR UR8, R0 ;  /* 0x000000000008c2ca */ /* 0x000fe200000e0000 */
[----:B------:R-:W-:Y:S01]  /*61d0*/  UMOV UR12, UR36 ;  /* 0x00000024000c7c82 */ /* 0x000fe20008000000 */
[----:B------:R-:W-:Y:S01]  /*61e0*/  VOTEU.ALL UP1, P4 ;  /* 0x0000000000ff7886 */ /* 0x000fe20002020000 */
[----:B------:R-:W-:Y:S01]  /*61f0*/  @P3 R2UR UR36, R24 ;  /* 0x00000000182432ca */ /* 0x000fe200000e0000 */
[----:B------:R-:W-:Y:S01]  /*6200*/  IMAD.IADD R20, R8, 0x1, R58 ;  /* 0x0000000108147824 */ /* 0x000fe200078e023a */
[----:B------:R-:W-:Y:S01]  /*6210*/  ISETP.NE.AND P0, PT, R27, 0x2, PT ;  /* 0x000000021b00780c */ /* 0x000fe20003f05270 */
[----:B------:R-:W-:Y:S01]  /*6220*/  IMAD.IADD R21, R13, 0x1, R60 ;  /* 0x000000010d157824 */ /* 0x000fe200078e023c */
[----:B------:R-:W-:Y:S01]  /*6230*/  @!UP1 UIADD3 UR18, UPT, UPT, UR26, 0x10, URZ ;  /* 0x000000101a129890 */ /* 0x000fe2000fffe0ff */
[----:B------:R-:W-:Y:S01]  /*6240*/  IMAD.U32 R10, RZ, RZ, UR9 ;  /* 0x00000009ff0a7e24 */ /* 0x000fe2000f8e00ff */
[----:B------:R-:W-:Y:S01]  /*6250*/  @!UP1 UIADD3 UR10, UPT, UPT, UR26, 0x30, URZ ;  /* 0x000000301a0a9890 */ /* 0x000fe2000fffe0ff */
[----:B------:R-:W-:Y:S01]  /*6260*/  SEL R0, RZ, 0x1, P0 ;  /* 0x00000001ff007807 */ /* 0x000fe20000000000 */
[----:B------:R-:W-:Y:S01]  /*6270*/  UMOV UR9, UR17 ;  /* 0x0000001100097c82 */ /* 0x000fe20008000000 */
[----:B------:R-:W-:Y:S01]  /*6280*/  SEL R27, R27, RZ, P0 ;  /* 0x000000ff1b1b7207 */ /* 0x000fe20000000000 */
[----:B------:R-:W-:Y:S01]  /*6290*/  IMAD.U32 R11, RZ, RZ, UR8 ;  /* 0x00000008ff0b7e24 */ /* 0x000fe2000f8e00ff */
[----:B------:R-:W-:Y:S01]  /*62a0*/  @!P4 R2UR UR24, R10 ;  /* 0x000000000a18c2ca */ /* 0x000fe200000e0000 */
[----:B------:R-:W-:Y:S01]  /*62b0*/  @!UP1 ULEA UR8, UR14, UR7, 0xc ;  /* 0x000000070e089291 */ /* 0x000fe2000f8e60ff */
[----:B------:R-:W-:Y:S02]  /*62c0*/  LOP3.LUT R25, R25, R0, RZ, 0x3c, !PT ;  /* 0x0000000019197212 */ /* 0x000fe400078e3cff */
[----:B------:R-:W-:Y:S01]  /*62d0*/  @!P4 R2UR UR25, R11 ;  /* 0x000000000b19c2ca */ /* 0x000fe200000e0000 */
[----:B------:R-:W-:Y:S02]  /*62e0*/  @!UP1 UIADD3 UR16, UPT, UPT, UR8, 0x400, URZ ;  /* 0x0000040008109890 */ /* 0x000fe4000fffe0ff */
[----:B------:R-:W-:Y:S01]  /*62f0*/  @!UP1 UIADD3 UR8, UPT, UPT, UR8, 0xc00, URZ ;  /* 0x00000c0008089890 */ /* 0x000fe2000fffe0ff */
[----:B------:R-:W-:Y:S09]  /*6300*/  VOTEU.ALL UP1, P4 ;  /* 0x0000000000ff7886 */ /* 0x000ff20002020000 */
[----:B------:R2:W-:Y:S01]  /*6310*/  @!UP2 UTMALDG.3D [UR16], [UR24], desc[UR22] ;  /* 0x000016101800a5b4 */ /* 0x0005e20008011000 */
[----:B------:R2:W-:Y:S01]  /*6320*/  @!UP1 UTMALDG.3D [UR8], [UR24], desc[UR22] ;  /* 0x00001608180095b4 */ /* 0x0005e20008011000 */
[----:B------:R2:W-:Y:S01]  /*6330*/  @!P4 SYNCS.ARRIVE.TRANS64.RED.A0TR RZ, [UR13+0x230], R23 ;  /* 0x00023017ffffc9a7 */ /* 0x0005e2000830040d */
[----:B------:R-:W-:Y:S04]  /*6340*/  UIADD3 UR13, UPT, UPT, UR14, 0x1, URZ ;  /* 0x000000010e0d7890 */ /* 0x000fe8000fffe0ff */
[----:B------:R-:W-:Y:S04]  /*6350*/  UISETP.NE.AND UP1, UPT, UR13, 0x3, UPT ;  /* 0x000000030d00788c */ /* 0x000fe8000bf25270 */
[----:B------:R-:W-:Y:S02]  /*6360*/  USEL UR14, URZ, 0x1, UP1 ;  /* 0x00000001ff0e7887 */ /* 0x000fe40008800000 */
[----:B------:R-:W-:Y:S02]  /*6370*/  USEL UR13, UR13, URZ, UP1 ;  /* 0x000000ff0d0d7287 */ /* 0x000fe40008800000 */
[----:B------:R-:W-:Y:S02]  /*6380*/  UPLOP3.LUT UP1, UPT, UPT, UPT, UPT, 0x80, 0x8 ;  /* 0x000000000008789c */ /* 0x000fe40003f2f070 */
[----:B------:R-:W-:Y:S01]  /*6390*/  LOP3.LUT R34, R34, UR14, RZ, 0x3c, !PT ;  /* 0x0000000e22227c12 */ /* 0x000fe2000f8e3cff */
[----:B------:R-:W-:Y:S01]  /*63a0*/  SYNCS.ARRIVE.TRANS64.RED.A1T0 RZ, [UR15], RZ ;  /* 0x000000ffffff79a7 */ /* 0x000fe2000810040f */
[----:B------:R-:W-:Y:S07]  /*63b0*/  @P3 BRA `(.L_x_126) ;  /* 0xfffffff000e43947 */ /* 0x000fee000383ffff */
[----:B------:R-:W-:Y:S01]  /*63c0*/  UIADD3 UR7, UPT, UPT, UR7, 0x248, URZ ;  /* 0x0000024807077890 */ /* 0x000fe2000fffe0ff */
[----:B------:R-:W-:-:S03]  /*63d0*/  SHF.L.U32 R3, R34, 0x1f, RZ ;  /* 0x0000001f22037819 */ /* 0x000fc600000006ff */
[----:B------:R-:W-:-:S09]  /*63e0*/  ULEA UR4, UR13, UR7, 0x3 ;  /* 0x000000070d047291 */ /* 0x000fd2000f8e18ff */
[----:B------:R-:W1:Y:S02]  /*63f0*/  SYNCS.PHASECHK.TRANS64.TRYWAIT P0, [UR4], R3 ;  /* 0x00000003ff0075a7 */ /* 0x000e640008001104 */
[----:B-1----:R-:W-:Y:S05]  /*6400*/  @!P0 BRA `(.L_x_127) ;  /* 0x0000003800d88947 */ /* 0x002fea0003800000 */
.L_x_264:
        /* <DEDUP_REMOVED lines=9> */
.L_x_266:
[----:B------:R-:W-:-:S04]  /*64a0*/  UIADD3 UR5, UPT, UPT, UR5, 0x1, URZ ;  /* 0x0000000105057890 */ /* 0x000fc8000fffe0ff */
[----:B------:R-:W-:-:S04]  /*64b0*/  UISETP.NE.AND UP0, UPT, UR5, 0x3, UPT ;  /* 0x000000030500788c */ /* 0x000fc8000bf05270 */
[----:B------:R-:W-:Y:S02]  /*64c0*/  USEL UR4, URZ, 0x1, UP0 ;  /* 0x00000001ff047887 */ /* 0x000fe40008000000 */
[----:B------:R-:W-:-:S04]  /*64d0*/  USEL UR5, UR5, URZ, UP0 ;  /* 0x000000ff05057287 */ /* 0x000fc80008000000 */
[----:B------:R-:W-:Y:S01]  /*64e0*/  ULEA UR5, UR5, UR7, 0x3 ;  /* 0x0000000705057291 */ /* 0x000fe2000f8e18ff */
[----:B-1----:R-:W-:-:S04]  /*64f0*/  LOP3.LUT R3, R34, UR4, RZ, 0x3c, !PT ;  /* 0x0000000422037c12 */ /* 0x002fc8000f8e3cff */
[----:B------:R-:W-:Y:S01]  /*6500*/  SHF.L.U32 R3, R3, 0x1f, RZ ;  /* 0x0000001f03037819 */ /* 0x000fe200000006ff */
[----:B------:R-:W-:-:S07]  /*6510*/  IMAD.U32 R0, RZ, RZ, UR5 ;  /* 0x00000005ff007e24 */ /* 0x000fce000f8e00ff */
.L_x_129:
[----:B-1----:R1:W4:Y:S02]  /*6520*/  SYNCS.PHASECHK.TRANS64.TRYWAIT P0, [R0+URZ], R3 ;  /* 0x00000003000075a7 */ /* 0x00232400080011ff */
[----:B----4-:R-:W-:Y:S05]  /*6530*/  @!P0 NANOSLEEP.SYNCS 0x989680 ;  /* 0x009896800000895d */ /* 0x010fea0003900000 */
[----:B------:R-:W4:Y:S02]  /*6540*/  @!P0 SYNCS.PHASECHK.TRANS64 P0, [R0+URZ], R3 ;  /* 0x00000003000085a7 */ /* 0x000f2400080010ff */
[----:B--2-4-:R-:W-:Y:S05]  /*6550*/  @P0 EXIT ;  /* 0x000000000000094d */ /* 0x014fea0003800000 */
[----:B------:R-:W-:Y:S05]  /*6560*/  BRA `(.L_x_129) ;  /* 0xfffffffc00ec7947 */ /* 0x000fea000383ffff */
.L_x_117:
[----:B------:R-:W-:-:S06]  /*6570*/  UISETP.GE.AND UP1, UPT, UR10, 0x4, UPT ;  /* 0x000000040a00788c */ /* 0x000fcc000bf26270 */
[----:B------:R-:W-:-:S13]  /*6580*/  PLOP3.LUT P0, PT, PT, PT, UP1, 0x80, 0x8 ;  /* 0x000000000008781c */ /* 0x000fda0003f0f018 */
[----:B------:R-:W-:Y:S05]  /*6590*/  @!P0 EXIT ;  /* 0x000000000000894d */ /* 0x000fea0003800000 */
[----:B------:R-:W-:Y:S01]  /*65a0*/  BAR.SYNC.DEFER_BLOCKING 0x6, 0xa0 ;  /* 0x0182800000007b1d */ /* 0x000fe20000010000 */
[----:B------:R-:W-:Y:S01]  /*65b0*/  IMAD.SHL.U32 R4, R70, 0x200000, RZ ;  /* 0x0020000046047824 */ /* 0x000fe200078e00ff */
[----:B------:R-:W-:Y:S01]  /*65c0*/  CS2R R72, SRZ ;  /* 0x0000000000487805 */ /* 0x000fe2000001ff00 */
[C---:B------:R-:W-:Y:S02]  /*65d0*/  IMAD.SHL.U32 R69, R74.reuse, 0x10, RZ ;  /* 0x000000104a457824 */ /* 0x040fe400078e00ff */
[----:B------:R-:W-:Y:S01]  /*65e0*/  IMAD.U32 R33, R74, 0x10000, RZ ;  /* 0x000100004a217824 */ /* 0x000fe200078e00ff */
[----:B------:R-:W-:Y:S02]  /*65f0*/  UMOV UR48, 0x400 ;  /* 0x0000040000307882 */ /* 0x000fe40000000000 */
[----:B------:R-:W1:Y:S01]  /*6600*/  LDC R63, c[0x0][0x370] ;  /* 0x0000dc00ff3f7b82 */ /* 0x000e620000000800 */
[----:B------:R-:W-:Y:S01]  /*6610*/  ULEA UR48, UR37, UR48, 0x18 ;  /* 0x0000003025307291 */ /* 0x000fe2000f8ec0ff */
[----:B------:R-:W-:Y:S01]  /*6620*/  LOP3.LUT R4, R4, 0x200000, RZ, 0xc0, !PT ;  /* 0x0020000004047812 */ /* 0x000fe200078ec0ff */
[----:B------:R-:W-:Y:S01]  /*6630*/  IMAD.SHL.U32 R68, R74, 0x2, RZ ;  /* 0x000000024a447824 */ /* 0x000fe200078e00ff */
[C---:B------:R-:W-:Y:S01]  /*6640*/  LOP3.LUT R5, R69.reuse, 0x40, RZ, 0xc0, !PT ;  /* 0x0000004045057812 */ /* 0x040fe200078ec0ff */
[----:B------:R-:W-:Y:S01]  /*6650*/  IMAD.SHL.U32 R3, R70, 0x200, RZ ;  /* 0x0000020046037824 */ /* 0x000fe200078e00ff */
[----:B------:R-:W-:Y:S01]  /*6660*/  LOP3.LUT R2, R69, 0x5b0, RZ, 0xc0, !PT ;  /* 0x000005b045027812 */ /* 0x000fe200078ec0ff */
[----:B------:R-:W-:Y:S01]  /*6670*/  IMAD.MOV.U32 R30, RZ, RZ, RZ ;  /* 0x000000ffff1e7224 */ /* 0x000fe200078e00ff */
[----:B------:R-:W2:Y:S01]  /*6680*/  LDC R28, c[0x0][0xb0c] ;  /* 0x0002c300ff1c7b82 */ /* 0x000ea20000000800 */
[----:B------:R-:W-:Y:S01]  /*6690*/  LOP3.LUT R33, R4, 0x400000, R33, 0xf8, !PT ;  /* 0x0040000004217812 */ /* 0x000fe200078ef821 */
[----:B------:R-:W-:Y:S01]  /*66a0*/  IMAD.MOV.U32 R78, RZ, RZ, RZ ;  /* 0x000000ffff4e7224 */ /* 0x000fe200078e00ff */
[----:B------:R-:W-:Y:S01]  /*66b0*/  LOP3.LUT R68, R5, 0x8, R68, 0xf8, !PT ;  /* 0x0000000805447812 */ /* 0x000fe200078ef844 */
[----:B------:R-:W3:Y:S01]  /*66c0*/  LDCU.64 UR54, c[0x0][0x348] ;  /* 0x00006900ff3677ac */ /* 0x000ee20008000a00 */
[----:B------:R-:W-:-:S02]  /*66d0*/  LOP3.LUT R3, R2, 0x200, R3, 0xf8, !PT ;  /* 0x0000020002037812 */ /* 0x000fc400078ef803 */
[----:B------:R-:W-:Y:S01]  /*66e0*/  LOP3.LUT P0, RZ, R69, 0x40, RZ, 0xc0, !PT ;  /* 0x0000004045ff7812 */ /* 0x000fe2000780c0ff */
[----:B------:R-:W4:Y:S01]  /*66f0*/  LDC R61, c[0x0][0xb20] ;  /* 0x0002c800ff3d7b82 */ /* 0x000f220000000800 */
[----:B------:R-:W3:Y:S01]  /*6700*/  LDS R0, [UR48+0x320] ;  /* 0x00032030ff007984 */ /* 0x000ee20008000800 */
[----:B------:R-:W-:Y:S01]  /*6710*/  LOP3.LUT R68, R3, R68, RZ, 0xfc, !PT ;  /* 0x0000004403447212 */ /* 0x000fe200078efcff */
[----:B------:R-:W1:Y:S01]  /*6720*/  LDCU.64 UR38, c[0x0][0x888] ;  /* 0x00011100ff2677ac */ /* 0x000e620008000a00 */
[----:B------:R-:W-:Y:S01]  /*6730*/  LOP3.LUT R74, R74, 0x60, RZ, 0xc0, !PT ;  /* 0x000000604a4a7812 */ /* 0x000fe200078ec0ff */
[----:B------:R-:W1:Y:S03]  /*6740*/  LDCU.64 UR44, c[0x0][0x890] ;  /* 0x00011200ff2c77ac */ /* 0x000e660008000a00 */
[----:B------:R-:W1:Y:S01]  /*6750*/  LDC R27, c[0x0][0xb30] ;  /* 0x0002cc00ff1b7b82 */ /* 0x000e620000000800 */
[----:B------:R-:W-:Y:S01]  /*6760*/  UMOV UR51, 0x1 ;  /* 0x0000000100337882 */ /* 0x000fe20000000000 */
[----:B------:R-:W-:Y:S01]  /*6770*/  UIADD3 UR52, UPT, UPT, UR48, 0x400, URZ ;  /* 0x0000040030347890 */ /* 0x000fe2000fffe0ff */
[----:B------:R-:W-:Y:S01]  /*6780*/  UMOV UR56, URZ ;  /* 0x000000ff00387c82 */ /* 0x000fe20008000000 */
[----:B------:R-:W-:-:S04]  /*6790*/  UMOV UR50, URZ ;  /* 0x000000ff00327c82 */ /* 0x000fc80008000000 */
[----:B------:R-:W1:Y:S01]  /*67a0*/  LDC.64 R56, c[0x0][0xb10] ;  /* 0x0002c400ff387b82 */ /* 0x000e620000000a00 */
[----:B------:R-:W-:-:S07]  /*67b0*/  UMOV UR49, URZ ;  /* 0x000000ff00317c82 */ /* 0x000fce0008000000 */
[----:B------:R-:W1:Y:S08]  /*67c0*/  LDC.64 R24, c[0x0][0xb18] ;  /* 0x0002c600ff187b82 */ /* 0x000e700000000a00 */
[----:B------:R-:W1:Y:S08]  /*67d0*/  LDC.64 R22, c[0x0][0xb28] ;  /* 0x0002ca00ff167b82 */ /* 0x000e700000000a00 */
[----:B------:R-:W1:Y:S01]  /*67e0*/  LDC.64 R54, c[0x0][0x8b0] ;  /* 0x00022c00ff367b82 */ /* 0x000e620000000a00 */
[----:B---3--:R-:W-:Y:S01]  /*67f0*/  IMAD.IADD R33, R0, 0x1, R33 ;  /* 0x0000000100217824 */ /* 0x008fe200078e0221 */
[----:B------:R-:W-:-:S06]  /*6800*/  P2R R0, PR, RZ, 0x1 ;  /* 0x00000001ff007803 */ /* 0x000fcc0000000000 */
[----:B------:R-:W3:Y:S08]  /*6810*/  LDC.64 R52, c[0x0][0x8a8] ;  /* 0x00022a00ff347b82 */ /* 0x000ef00000000a00 */
[----:B--2-4-:R-:W1:Y:S02]  /*6820*/  LDC R62, c[0x0][0x374] ;  /* 0x0000dd00ff3e7b82 */ /* 0x014e640000000800 */
.L_x_160:
[----:B------:R-:W-:Y:S02]  /*6830*/  LEA R0, R78, UR48, 0x3 ;  /* 0x000000304e007c11 */ /* 0x000fe4000f8e18ff */
[----:B------:R-:W-:Y:S02]  /*6840*/  SHF.L.U32 R3, R72, 0x1f, RZ ;  /* 0x0000001f48037819 */ /* 0x000fe400000006ff */
[----:B------:R-:W-:Y:S02]  /*6850*/  LEA R16, R78, UR48, 0x4 ;  /* 0x000000304e107c11 */ /* 0x000fe4000f8e20ff */
[----:B------:R-:W2:Y:S02]  /*6860*/  SYNCS.PHASECHK.TRANS64.TRYWAIT P0, [R0+URZ+0x270], R3 ;  /* 0x00027003000075a7 */ /* 0x000ea400080011ff */
[----:B-12---:R-:W-:Y:S05]  /*6870*/  @!P0 BRA `(.L_x_130) ;  /* 0x0000003400ec8947 */ /* 0x006fea0003800000 */
.L_x_267:
[----:B------:R-:W4:Y:S01]  /*6880*/  LDC.64 R12, c[0x0][0xb10] ;  /* 0x0002c400ff0c7b82 */ /* 0x000f220000000a00 */
[----:B------:R-:W3:Y:S01]  /*6890*/  LDS.128 R16, [R16+0x300] ;  /* 0x0003000010107984 */ /* 0x000ee20000000c00 */
[----:B-1----:R-:W-:Y:S01]  /*68a0*/  ISETP.NE.AND P1, PT, R27, 0x1, PT ;  /* 0x000000011b00780c */ /* 0x002fe20003f25270 */
[----:B--2---:R-:W-:Y:S01]  /*68b0*/  VIADD R0, R0, 0x280 ;  /* 0x0000028000007836 */ /* 0x004fe20000000000 */
[----:B------:R-:W-:Y:S04]  /*68c0*/  ISETP.GE.AND P0, PT, R26, 0x1, PT ;  /* 0x000000011a00780c */ /* 0x000fe80003f06270 */
[----:B------:R-:W1:Y:S01]  /*68d0*/  LDC.64 R10, c[0x0][0xb18] ;  /* 0x0002c600ff0a7b82 */ /* 0x000e620000000a00 */
[----:B------:R-:W-:Y:S01]  /*68e0*/  PRMT R0, RZ, 0x654, R0 ;  /* 0x00000654ff007816 */ /* 0x000fe20000000000 */
[----:B------:R-:W-:Y:S01]  /*68f0*/  @!PT LDS RZ, [RZ] ;  /* 0x00000000fffff984 */ /* 0x000fe20000000800 */
[----:B------:R-:W-:Y:S01]  /*6900*/  @!PT LDS RZ, [RZ] ;  /* 0x00000000fffff984 */ /* 0x000fe20000000800 */
[----:B------:R-:W-:Y:S01]  /*6910*/  @!PT LDS RZ, [RZ] ;  /* 0x00000000fffff984 */ /* 0x000fe20000000800 */
[----:B------:R-:W-:Y:S01]  /*6920*/  @!PT LDS RZ, [RZ] ;  /* 0x00000000fffff984 */ /* 0x000fe20000000800 */
[----:B------:R2:W-:Y:S06]  /*6930*/  MEMBAR.ALL.CTA ;  /* 0x0000000000007992 */ /* 0x0005ec0000008000 */
[----:B--2---:R-:W2:Y:S01]  /*6940*/  FENCE.VIEW.ASYNC.S ;  /* 0x00000000000073c6 */ /* 0x004ea20000000000 */
[----:B------:R-:W1:Y:S08]  /*6950*/  @!P1 LDC R14, c[0x0][0xb20] ;  /* 0x0002c800ff0e9b82 */ /* 0x000e700000000800 */
[----:B------:R-:W1:Y:S01]  /*6960*/  @!P1 LDC R9, c[0x0][0xb0c] ;  /* 0x0002c300ff099b82 */ /* 0x000e620000000800 */
[----:B--2---:R2:W-:Y:S01]  /*6970*/  SYNCS.ARRIVE.TRANS64.RED.A1T0 RZ, [R0+URZ], RZ ;  /* 0x000000ff00ff79a7 */ /* 0x0045e200081004ff */
[----:B---3--:R-:W-:Y:S04]  /*6980*/  LOP3.LUT P4, RZ, R18, 0x1, RZ, 0xc0, !PT ;  /* 0x0000000112ff7812 */ /* 0x008fe8000788c0ff */
[----:B------:R-:W-:Y:S09]  /*6990*/  P2R R75, PR, RZ, 0x10 ;  /* 0x00000010ff4b7803 */ /* 0x000ff20000000000 */
[----:B------:R-:W-:Y:S02]  /*69a0*/  @P4 MOV R31, R16 ;  /* 0x00000010001f4202 */ /* 0x000fe40000000f00 */
[----:B------:R-:W-:Y:S01]  /*69b0*/  @P4 LOP3.LUT R29, R17, 0xffff, RZ, 0xc0, !PT ;  /* 0x0000ffff111d4812 */ /* 0x000fe200078ec0ff */
[----:B--2-4-:R-:W-:Y:S06]  /*69c0*/  @!P0 BRA `(.L_x_131) ;  /* 0x0000000000a48947 */ /* 0x014fec0003800000 */
[----:B------:R-:W-:Y:S01]  /*69d0*/  IMAD.HI.U32 R36, R62, R25, RZ ;  /* 0x000000193e247227 */ /* 0x000fe200078e00ff */
[----:B------:R-:W-:Y:S02]  /*69e0*/  ISETP.NE.AND P0, PT, R24, 0x1, PT ;  /* 0x000000011800780c */ /* 0x000fe40003f05270 */
[----:B------:R-:W-:Y:S01]  /*69f0*/  ISETP.NE.AND P2, PT, R26, 0x1, PT ;  /* 0x000000011a00780c */ /* 0x000fe20003f45270 */
[-C--:B------:R-:W-:Y:S01]  /*6a00*/  IMAD.HI.U32 R34, R63, R56.reuse, RZ ;  /* 0x000000383f227227 */ /* 0x080fe200078e00ff */
[----:B------:R-:W-:Y:S02]  /*6a10*/  SHF.R.U32.HI R37, RZ, R61, R36 ;  /* 0x0000003dff257219 */ /* 0x000fe40000011624 */
[----:B------:R-:W-:Y:S01]  /*6a20*/  ISETP.NE.AND P3, PT, R28, 0x1, PT ;  /* 0x000000011c00780c */ /* 0x000fe20003f65270 */
[----:B------:R-:W-:Y:S01]  /*6a30*/  IMAD.HI.U32 R40, R29, R25, RZ ;  /* 0x000000191d287227 */ /* 0x000fe200078e00ff */
[----:B------:R-:W-:Y:S02]  /*6a40*/  SHF.R.U32.HI R34, RZ, R57, R34 ;  /* 0x00000039ff227219 */ /* 0x000fe40000011622 */
[----:B------:R-:W-:Y:S01]  /*6a50*/  SEL R3, R62, R37, !P0 ;  /* 0x000000253e037207 */ /* 0x000fe20004000000 */
[----:B------:R-:W-:Y:S01]  /*6a60*/  IMAD.HI.U32 R38, R31, R56, RZ ;  /* 0x000000381f267227 */ /* 0x000fe200078e00ff */
[----:B------:R-:W-:Y:S03]  /*6a70*/  SEL R7, R63, R34, !P3 ;  /* 0x000000223f077207 */ /* 0x000fe60005800000 */
[-C--:B------:R-:W-:Y:S01]  /*6a80*/  IMAD.HI.U32 R34, R3, R22.reuse, RZ ;  /* 0x0000001603227227 */ /* 0x080fe200078e00ff */
[----:B------:R-:W-:Y:S03]  /*6a90*/  SHF.R.U32.HI R38, RZ, R57, R38 ;  /* 0x00000039ff267219 */ /* 0x000fe60000011626 */
[----:B------:R-:W-:Y:S01]  /*6aa0*/  IMAD.HI.U32 R36, R7, R22, RZ ;  /* 0x0000001607247227 */ /* 0x000fe200078e00ff */
[----:B------:R-:W-:Y:S02]  /*6ab0*/  @P2 SHF.R.U32.HI R3, RZ, R23, R34 ;  /* 0x00000017ff032219 */ /* 0x000fe40000011622 */
[----:B------:R-:W-:Y:S02]  /*6ac0*/  SHF.R.U32.HI R34, RZ, R61, R40 ;  /* 0x0000003dff227219 */ /* 0x000fe40000011628 */
[----:B------:R-:W-:Y:S01]  /*6ad0*/  @P2 SHF.R.U32.HI R7, RZ, R23, R36 ;  /* 0x00000017ff072219 */ /* 0x000fe20000011624 */
[C---:B------:R-:W-:Y:S01]  /*6ae0*/  IMAD R2, R26.reuse, R3, RZ ;  /* 0x000000031a027224 */ /* 0x040fe200078e02ff */
[----:B------:R-:W-:Y:S02]  /*6af0*/  SEL R5, R29, R34, !P0 ;  /* 0x000000221d057207 */ /* 0x000fe40004000000 */
[----:B------:R-:W-:Y:S01]  /*6b00*/  SEL R3, R31, R38, !P3 ;  /* 0x000000261f037207 */ /* 0x000fe20005800000 */
[----:B------:R-:W-:Y:S01]  /*6b10*/  IMAD R4, R26, R7, RZ ;  /* 0x000000071a047224 */ /* 0x000fe200078e02ff */
[C---:B------:R-:W-:Y:S01]  /*6b20*/  ISETP.GE.AND P0, PT, R5.reuse, R2, PT ;  /* 0x000000020500720c */ /* 0x040fe20003f06270 */
[----:B------:R-:W-:Y:S03]  /*6b30*/  IMAD.HI.U32 R6, R5, R22, RZ ;  /* 0x0000001605067227 */ /* 0x000fe600078e00ff */
[----:B------:R-:W-:Y:S01]  /*6b40*/  ISETP.GE.OR P0, PT, R3, R4, P0 ;  /* 0x000000040300720c */ /* 0x000fe20000706670 */
[----:B------:R-:W-:Y:S01]  /*6b50*/  IMAD.MOV R4, RZ, RZ, -R3 ;  /* 0x000000ffff047224 */ /* 0x000fe200078e0a03 */
[-C--:B------:R-:W-:Y:S03]  /*6b60*/  SHF.R.U32.HI R6, RZ, R23.reuse, R6 ;  /* 0x00000017ff067219 */ /* 0x080fe60000011606 */
[----:B------:R-:W-:Y:S01]  /*6b70*/  IMAD R31, R28, R4, R31 ;  /* 0x000000041c1f7224 */ /* 0x000fe200078e021f */
[----:B------:R-:W-:Y:S05]  /*6b80*/  SEL R15, R5, R6, !P2 ;  /* 0x00000006050f7207 */ /* 0x000fea0005000000 */
[----:B------:R-:W-:Y:S02]  /*6b90*/  IMAD.MOV R6, RZ, RZ, -R15 ;  /* 0x000000ffff067224 */ /* 0x000fe400078e0a0f */
[C---:B------:R-:W-:Y:S04]  /*6ba0*/  @!P0 IMAD.HI.U32 R2, R3.reuse, R22, RZ ;  /* 0x0000001603028227 */ /* 0x040fe800078e00ff */
[----:B------:R-:W-:Y:S01]  /*6bb0*/  IMAD R6, R26, R6, R5 ;  /* 0x000000061a067224 */ /* 0x000fe200078e0205 */
[----:B------:R-:W-:Y:S04]  /*6bc0*/  @!P0 SHF.R.U32.HI R2, RZ, R23, R2 ;  /* 0x00000017ff028219 */ /* 0x000fe80000011602 */
[----:B------:R-:W-:Y:S02]  /*6bd0*/  @!P0 SEL R0, R3, R2, !P2 ;  /* 0x0000000203008207 */ /* 0x000fe40005000000 */
[----:B------:R-:W-:Y:S02]  /*6be0*/  IADD3 R2, PT, PT, -R5, RZ, RZ ;  /* 0x000000ff05027210 */ /* 0x000fe40007ffe1ff */
[----:B------:R-:W-:Y:S01]  /*6bf0*/  @!P0 IADD3 R8, PT, PT, R15, -R0, RZ ;  /* 0x800000000f088210 */ /* 0x000fe20007ffe0ff */
[----:B------:R-:W-:Y:S02]  /*6c00*/  @!P0 IMAD R0, R7, R6, R0 ;  /* 0x0000000607008224 */ /* 0x000fe400078e0200 */
[----:B------:R-:W-:Y:S02]  /*6c10*/  IMAD R29, R24, R2, R29 ;  /* 0x00000002181d7224 */ /* 0x000fe400078e021d */
[----:B------:R-:W-:Y:S02]  /*6c20*/  @!P0 IMAD R5, R8, R26, R3 ;  /* 0x0000001a08058224 */ /* 0x000fe400078e0203 */
[----:B------:R-:W-:Y:S04]  /*6c30*/  @!P0 IMAD.MOV.U32 R3, RZ, RZ, R0 ;  /* 0x000000ffff038224 */ /* 0x000fe800078e0000 */
[----:B------:R-:W-:Y:S02]  /*6c40*/  IMAD R31, R3, R28, R31 ;  /* 0x0000001c031f7224 */ /* 0x000fe400078e021f */
[----:B------:R-:W-:Y:S07]  /*6c50*/  IMAD R29, R5, R24, R29 ;  /* 0x00000018051d7224 */ /* 0x000fee00078e021d */
.L_x_131:
[----:B-1----:R-:W-:Y:S01]  /*6c60*/  @!P1 ISETP.NE.AND P0, PT, R10, 0x1, PT ;  /* 0x000000010a00980c */ /* 0x002fe20003f05270 */
[----:B------:R-:W-:Y:S01]  /*6c70*/  @!P1 IMAD.HI.U32 R0, R31, R12, RZ ;  /* 0x0000000c1f009227 */ /* 0x000fe200078e00ff */
[----:B------:R-:W-:Y:S01]  /*6c80*/  @!P1 ISETP.NE.AND P2, PT, R9, 0x1, PT ;  /* 0x000000010900980c */ /* 0x000fe20003f45270 */
[----:B------:R-:W-:Y:S01]  /*6c90*/  ULOP3.LUT UP0, URZ, UR52, 0x90, URZ, 0xc0, !UPT ;  /* 0x0000009034ff7892 */ /* 0x000fe2000f80c0ff */
[----:B------:R-:W-:Y:S01]  /*6ca0*/  R2UR UR42, R21 ;  /* 0x00000000152a72ca */ /* 0x000fe200000e0000 */
[----:B------:R-:W-:Y:S01]  /*6cb0*/  @!P1 IMAD.HI.U32 R3, R29, R11, RZ ;  /* 0x0000000b1d039227 */ /* 0x000fe200078e00ff */
[----:B------:R-:W-:Y:S02]  /*6cc0*/  @!P1 SHF.R.U32.HI R0, RZ, R13, R0 ;  /* 0x0000000dff009219 */ /* 0x000fe40000011600 */
[----:B------:R-:W-:Y:S01]  /*6cd0*/  R2UR UR41, R20 ;  /* 0x00000000142972ca */ /* 0x000fe200000e0000 */
[----:B------:R-:W-:Y:S01]  /*6ce0*/  VIADD R78, R78, 0x1 ;  /* 0x000000014e4e7836 */ /* 0x000fe20000000000 */
[----:B------:R-:W-:Y:S02]  /*6cf0*/  @!P1 SHF.R.U32.HI R2, RZ, R14, R3 ;  /* 0x0000000eff029219 */ /* 0x000fe40000011603 */
[----:B------:R-:W-:Y:S02]  /*6d00*/  @!P1 SEL R3, R31, R0, !P2 ;  /* 0x000000001f039207 */ /* 0x000fe40005000000 */
[----:B------:R-:W-:Y:S02]  /*6d10*/  @!P1 SEL R2, R29, R2, !P0 ;  /* 0x000000021d029207 */ /* 0x000fe40004000000 */
[----:B------:R-:W-:Y:S01]  /*6d20*/  @P4 SHF.R.U32.HI R71, RZ, 0x10, R17 ;  /* 0x00000010ff474819 */ /* 0x000fe20000011611 */
[----:B------:R-:W-:Y:S02]  /*6d30*/  USHF.L.U32 UR42, UR42, 0x6, URZ ;  /* 0x000000062a2a7899 */ /* 0x000fe400080006ff */
[----:B------:R-:W-:Y:S02]  /*6d40*/  @!P1 IMAD.IADD R0, R2, 0x1, -R3 ;  /* 0x0000000102009824 */ /* 0x000fe400078e0a03 */
[----:B------:R-:W-:Y:S01]  /*6d50*/  @!P1 IMAD.IADD R2, R3, 0x1, -R2 ;  /* 0x0000000103029824 */ /* 0x000fe200078e0a02 */
[----:B------:R-:W-:Y:S01]  /*6d60*/  USHF.L.U32 UR41, UR41, 0x6, URZ ;  /* 0x0000000629297899 */ /* 0x000fe200080006ff */
[----:B------:R-:W-:Y:S02]  /*6d70*/  @!P1 IMAD R31, R0, R9, R31 ;  /* 0x00000009001f9224 */ /* 0x000fe400078e021f */
[----:B------:R-:W-:Y:S01]  /*6d80*/  @!P1 IMAD R29, R2, R10, R29 ;  /* 0x0000000a021d9224 */ /* 0x000fe200078e021d */
[----:B------:R-:W-:Y:S08]  /*6d90*/  BRA.U !UP0, `(.L_x_132) ;  /* 0x00000001087c7547 */ /* 0x000ff0000b800000 */
[----:B------:R-:W1:Y:S01]  /*6da0*/  LDCU.64 UR8, c[0x4][0x80] ;  /* 0x01001000ff0877ac */ /* 0x000e620008000a00 */
[----:B------:R-:W-:Y:S01]  /*6db0*/  MOV R2, 0x0 ;  /* 0x0000000000027802 */ /* 0x000fe20000000f00 */
[----:B------:R-:W-:Y:S02]  /*6dc0*/  HFMA2 R12, -RZ, RZ, 0, 5.9604644775390625e-08 ;  /* 0x00000001ff0c7431 */ /* 0x000fe400000001ff */
[----:B------:R-:W-:Y:S01]  /*6dd0*/  IMAD.MOV.U32 R8, RZ, RZ, 0x70 ;  /* 0x00000070ff087424 */ /* 0x000fe200078e00ff */
[----:B------:R2:W3:Y:S01]  /*6de0*/  LDC.64 R14, c[0x4][R2] ;  /* 0x01000000020e7b82 */ /* 0x0004e20000000a00 */
[----:B------:R-:W4:Y:S01]  /*6df0*/  LDCU.64 UR6, c[0x4][0x88] ;  /* 0x01001100ff0677ac */ /* 0x000f220008000a00 */
[----:B------:R-:W-:Y:S01]  /*6e00*/  IMAD.MOV.U32 R13, RZ, RZ, RZ ;  /* 0x000000ffff0d7224 */ /* 0x000fe200078e00ff */
[----:B------:R-:W2:Y:S01]  /*6e10*/  LDCU.64 UR4, c[0x4][0x8] ;  /* 0x01000100ff0477ac */ /* 0x000ea20008000a00 */
[----:B-1----:R-:W-:Y:S01]  /*6e20*/  MOV R5, UR9 ;  /* 0x0000000900057c02 */ /* 0x002fe20008000f00 */
[----:B------:R-:W-:Y:S01]  /*6e30*/  IMAD.U32 R4, RZ, RZ, UR8 ;  /* 0x00000008ff047e24 */ /* 0x000fe2000f8e00ff */
[----:B----4-:R-:W-:Y:S01]  /*6e40*/  MOV R7, UR7 ;  /* 0x0000000700077c02 */ /* 0x010fe20008000f00 */
[----:B------:R-:W-:Y:S01]  /*6e50*/  IMAD.U32 R6, RZ, RZ, UR6 ;  /* 0x00000006ff067e24 */ /* 0x000fe2000f8e00ff */
[----:B--2---:R-:W-:Y:S01]  /*6e60*/  MOV R11, UR5 ;  /* 0x00000005000b7c02 */ /* 0x004fe20008000f00 */
[----:B------:R-:W-:Y:S02]  /*6e70*/  IMAD.U32 R10, RZ, RZ, UR4 ;  /* 0x00000004ff0a7e24 */ /* 0x000fe4000f8e00ff */
[----:B------:R-:W-:Y:S07]  /*6e80*/  LEPC R20, `(.L_x_133) ;  /* 0x000000001014794e */ /* 0x000fee0000000000 */
[----:B---3-5:R-:W-:Y:S05]  /*6e90*/  CALL.ABS.NOINC R14 ;  /* 0x000000000e007343 */ /* 0x028fea0003c00000 */
.L_x_133:
[----:B------:R-:W1:Y:S01]  /*6ea0*/  LDCU.64 UR8, c[0x4][0x80] ;  /* 0x01001000ff0877ac */ /* 0x000e620008000a00 */
[----:B------:R-:W2:Y:S01]  /*6eb0*/  LDC.64 R2, c[0x4][R2] ;  /* 0x0100000002027b82 */ /* 0x000ea20000000a00 */
[----:B------:R-:W-:Y:S02]  /*6ec0*/  HFMA2 R12, -RZ, RZ, 0, 5.9604644775390625e-08 ;  /* 0x00000001ff0c7431 */ /* 0x000fe400000001ff */
[----:B------:R-:W-:Y:S02]  /*6ed0*/  IMAD.MOV.U32 R8, RZ, RZ, 0x70 ;  /* 0x00000070ff087424 */ /* 0x000fe400078e00ff */
[----:B------:R-:W-:Y:S01]  /*6ee0*/  IMAD.MOV.U32 R13, RZ, RZ, RZ ;  /* 0x000000ffff0d7224 */ /* 0x000fe200078e00ff */
[----:B------:R-:W3:Y:S01]  /*6ef0*/  LDCU.64 UR6, c[0x4][0x88] ;  /* 0x01001100ff0677ac */ /* 0x000ee20008000a00 */
[----:B------:R-:W4:Y:S01]  /*6f00*/  LDCU.64 UR4, c[0x4][0x8] ;  /* 0x01000100ff0477ac */ /* 0x000f220008000a00 */
[----:B-1----:R-:W-:Y:S02]  /*6f10*/  MOV R4, UR8 ;  /* 0x0000000800047c02 */ /* 0x002fe40008000f00 */
[----:B------:R-:W-:Y:S02]  /*6f20*/  MOV R5, UR9 ;  /* 0x0000000900057c02 */ /* 0x000fe40008000f00 */
[----:B---3--:R-:W-:Y:S01]  /*6f30*/  MOV R7, UR7 ;  /* 0x0000000700077c02 */ /* 0x008fe20008000f00 */
[----:B------:R-:W-:Y:S01]  /*6f40*/  IMAD.U32 R6, RZ, RZ, UR6 ;  /* 0x00000006ff067e24 */ /* 0x000fe2000f8e00ff */
[----:B----4-:R-:W-:Y:S01]  /*6f50*/  MOV R11, UR5 ;  /* 0x00000005000b7c02 */ /* 0x010fe20008000f00 */
[----:B------:R-:W-:Y:S02]  /*6f60*/  IMAD.U32 R10, RZ, RZ, UR4 ;  /* 0x00000004ff0a7e24 */ /* 0x000fe4000f8e00ff */
[----:B------:R-:W-:Y:S07]  /*6f70*/  LEPC R20, `(.L_x_132) ;  /* 0x000000001014794e */ /* 0x000fee0000000000 */
[----:B--2---:R-:W-:Y:S05]  /*6f80*/  CALL.ABS.NOINC R2 ;  /* 0x0000000002007343 */ /* 0x004fea0003c00000 */
.L_x_132:
[----:B------:R-:W-:Y:S01]  /*6f90*/  ISETP.NE.U32.AND P4, PT, R54, RZ, PT ;  /* 0x000000ff3600720c */ /* 0x000fe20003f85070 */
[----:B------:R-:W-:Y:S01]  /*6fa0*/  UISETP.NE.AND UP2, UPT, UR53, URZ, UPT ;  /* 0x000000ff3500728c */ /* 0x000fe2000bf45270 */
[----:B------:R-:W-:Y:S01]  /*6fb0*/  ISETP.NE.U32.AND P2, PT, RZ, UR38, PT ;  /* 0x00000026ff007c0c */ /* 0x000fe2000bf45070 */
[----:B------:R-:W-:Y:S01]  /*6fc0*/  UISETP.NE.U32.AND UP1, UPT, UR44, URZ, UPT ;  /* 0x000000ff2c00728c */ /* 0x000fe2000bf25070 */
[----:B------:R-:W-:Y:S01]  /*6fd0*/  ISETP.NE.AND.EX P4, PT, R55, RZ, PT, P4 ;  /* 0x000000ff3700720c */ /* 0x000fe20003f85340 */
[----:B------:R-:W-:Y:S01]  /*6fe0*/  UPLOP3.LUT UP0, UPT, UPT, UPT, UPT, 0x40, 0x4 ;  /* 0x000000000004789c */ /* 0x000fe20003f0e870 */
[----:B------:R-:W-:Y:S01]  /*6ff0*/  ISETP.NE.AND.EX P2, PT, RZ, UR39, PT, P2 ;  /* 0x00000027ff007c0c */ /* 0x000fe2000bf45320 */
[----:B------:R-:W-:Y:S01]  /*7000*/  UISETP.NE.AND.EX UP1, UPT, UR45, URZ, UPT, UP1 ;  /* 0x000000ff2d00728c */ /* 0x000fe2000bf25310 */
[----:B------:R-:W-:Y:S04]  /*7010*/  PLOP3.LUT P1, PT, PT, PT, UP2, 0x80, 0x8 ;  /* 0x000000000008781c */ /* 0x000fe80003f2f028 */
[----:B------:R-:W-:Y:S06]  /*7020*/  @UP2 UPLOP3.LUT UP0, UPT, UPT, UPT, UP1, 0x80, 0x8 ;  /* 0x000000000008289c */ /* 0x000fec0003f0f010 */
[----:B------:R-:W-:Y:S01]  /*7030*/  PLOP3.LUT P0, PT, PT, PT, UP0, 0x80, 0x8 ;  /* 0x000000000008781c */ /* 0x000fe20003f0f008 */
[----:B------:R-:W-:Y:S01]  /*7040*/  @!UPT UIADD3 URZ, UPT, UPT, URZ, URZ, URZ ;  /* 0x000000fffffff290 */ /* 0x000fe2000fffe0ff */
[----:B------:R-:W-:Y:S11]  /*7050*/  BRA.U !UP1, `(.L_x_134) ;  /* 0x0000000109387547 */ /* 0x000ff6000b800000 */
[----:B------:R-:W-:Y:S01]  /*7060*/  UISETP.NE.U32.AND UP0, UPT, UR38, URZ, UPT ;  /* 0x000000ff2600728c */ /* 0x000fe2000bf05070 */
[----:B------:R-:W-:Y:S02]  /*7070*/  HFMA2 R0, -RZ, RZ, 0, 5.9604644775390625e-08 ;  /* 0x00000001ff007431 */ /* 0x000fe400000001ff */
[----:B------:R-:W-:Y:S01]  /*7080*/  IMAD.MOV.U32 R59, RZ, RZ, 0x1 ;  /* 0x00000001ff3b7424 */ /* 0x000fe200078e00ff */
[----:B------:R-:W-:Y:S06]  /*7090*/  UISETP.NE.AND.EX UP0, UPT, UR39, URZ, UPT, UP0 ;  /* 0x000000ff2700728c */ /* 0x000fec000bf05300 */
[----:B------:R-:W-:Y:S05]  /*70a0*/  PLOP3.LUT P3, PT, PT, PT, UP0, 0x80, 0x8 ;  /* 0x000000000008781c */ /* 0x000fea0003f6f008 */
[----:B------:R-:W1:Y:S01]  /*70b0*/  @UP0 LDCU.64 UR6, c[0x0][0x888] ;  /* 0x00011100ff0607ac */ /* 0x000e620008000a00 */
[----:B------:R-:W-:Y:S07]  /*70c0*/  @UP0 UIMAD UR4, UR36, UR44, URZ ;  /* 0x0000002c240402a4 */ /* 0x000fee000f8e02ff */
[----:B------:R-:W-:Y:S01]  /*70d0*/  @!P3 PRMT R59, R0, 0x7610, R59 ;  /* 0x00007610003bb816 */ /* 0x000fe2000000003b */
[----:B-1----:R-:W-:Y:S03]  /*70e0*/  @UP0 UIMAD.WIDE UR6, UR4, 0x4, UR6 ;  /* 0x00000004040608a5 */ /* 0x002fe6000f8e0206 */
[----:B------:R-:W1:Y:S03]  /*70f0*/  @!UP0 LDCU UR4, c[0x0][0x880] ;  /* 0x00011000ff0487ac */ /* 0x000e660008000800 */
[----:B------:R-:W-:Y:S01]  /*7100*/  IMAD.U32 R2, RZ, RZ, UR6 ;  /* 0x00000006ff027e24 */ /* 0x000fe2000f8e00ff */
[----:B------:R-:W-:Y:S05]  /*7110*/  MOV R3, UR7 ;  /* 0x0000000700037c02 */ /* 0x000fea0008000f00 */
[----:B-----5:R2:W5:Y:S02]  /*7120*/  @P3 LDG.E R35, desc[UR46][R2.64] ;  /* 0x0000002e02233981 */ /* 0x020564000c1e1900 */
[----:B-12---:R-:W-:Y:S02]  /*7130*/  @!P3 IMAD.U32 R35, RZ, RZ, UR4 ;  /* 0x00000004ff23be24 */ /* 0x006fe4000f8e00ff */
.L_x_134:
[----:B------:R-:W-:Y:S05]  /*7140*/  @!P4 BRA `(.L_x_135) ;  /* 0x000000000020c947 */ /* 0x000fea0003800000 */
[----:B------:R-:W-:Y:S04]  /*7150*/  ISETP.NE.U32.AND P3, PT, R52, RZ, PT ;  /* 0x000000ff3400720c */ /* 0x000fe80003f65070 */
[----:B------:R-:W-:Y:S11]  /*7160*/  ISETP.NE.AND.EX P3, PT, R53, RZ, PT, P3 ;  /* 0x000000ff3500720c */ /* 0x000ff60003f65330 */
[----:B------:R-:W-:Y:S02]  /*7170*/  @!UPT UIADD3 URZ, UPT, UPT, URZ, URZ, URZ ;  /* 0x000000fffffff290 */ /* 0x000fe4000fffe0ff */
[----:B------:R-:W1:Y:S01]  /*7180*/  @P3 LDC.64 R2, c[0x0][0x8a8] ;  /* 0x00022a00ff023b82 */ /* 0x000e620000000a00 */
[----:B------:R-:W-:Y:S04]  /*7190*/  @P3 IMAD R0, R54, UR36, RZ ;  /* 0x0000002436003c24 */ /* 0x000fe8000f8e02ff */
[----:B-1----:R-:W-:Y:S05]  /*71a0*/  @P3 IMAD.WIDE R2, R0, 0x4, R2 ;  /* 0x0000000400023825 */ /* 0x002fea00078e0202 */
[----:B-----5:R1:W5:Y:S02]  /*71b0*/  @P3 LDG.E R32, desc[UR46][R2.64] ;  /* 0x0000002e02203981 */ /* 0x020364000c1e1900 */
[----:B-1----:R-:W2:Y:S02]  /*71c0*/  @!P3 LDC R32, c[0x0][0x8a0] ;  /* 0x00022800ff20bb82 */ /* 0x002ea40000000800 */
.L_x_135:
[----:B-----5:R-:W-:Y:S01]  /*71d0*/  FSETP.NEU.AND P3, PT, R35, RZ, PT ;  /* 0x000000ff2300720b */ /* 0x020fe20003f6d000 */
[----:B------:R-:W-:Y:S01]  /*71e0*/  ULOP3.LUT UR4, UR51, 0x1, URZ, 0x3c, !UPT ;  /* 0x0000000133047892 */ /* 0x000fe2000f8e3cff */
[----:B------:R-:W-:Y:S01]  /*71f0*/  SEL R5, RZ, 0xffffffff, P2 ;  /* 0xffffffffff057807 */ /* 0x000fe20001000000 */
[----:B------:R-:W-:Y:S01]  /*7200*/  IMAD.U32 R38, RZ, RZ, UR56 ;  /* 0x00000038ff267e24 */ /* 0x000fe2000f8e00ff */
[----:B------:R-:W-:Y:S01]  /*7210*/  @P1 LOP3.LUT P2, RZ, R59, 0xff, RZ, 0xc0, !PT ;  /* 0x000000ff3bff1812 */ /* 0x000fe2000784c0ff */
[----:B------:R-:W-:Y:S01]  /*7220*/  IMAD.SHL.U32 R81, R68, 0x2, RZ ;  /* 0x0000000244517824 */ /* 0x000fe200078e00ff */
[----:B------:R-:W-:Y:S01]  /*7230*/  @P1 SEL R2, RZ, 0xffffffff, P3 ;  /* 0xffffffffff021807 */ /* 0x000fe20001800000 */
[----:B------:R-:W-:Y:S01]  /*7240*/  IMAD.U32 R83, RZ, RZ, UR4 ;  /* 0x00000004ff537e24 */ /* 0x000fe2000f8e00ff */
[----:B------:R-:W-:Y:S01]  /*7250*/  LEA R76, R30, UR48, 0x3 ;  /* 0x000000301e4c7c11 */ /* 0x000fe2000f8e18ff */
[----:B------:R-:W-:Y:S01]  /*7260*/  IMAD.SHL.U32 R38, R38, 0x1000, RZ ;  /* 0x0000100026267824 */ /* 0x000fe200078e00ff */
[----:B------:R-:W-:Y:S01]  /*7270*/  @P0 SEL R2, R5, R2, !P2 ;  /* 0x0000000205020207 */ /* 0x000fe20005000000 */
[----:B------:R-:W-:Y:S01]  /*7280*/  BSSY B1, `(.L_x_136) ;  /* 0x0000035000017945 */ /* 0x000fe20003800000 */
[----:B------:R-:W-:Y:S01]  /*7290*/  SHF.L.U32 R3, R73, 0x1f, RZ ;  /* 0x0000001f49037819 */ /* 0x000fe200000006ff */
[----:B------:R-:W-:Y:S01]  /*72a0*/  IMAD.MOV.U32 R82, RZ, RZ, 0x1 ;  /* 0x00000001ff527424 */ /* 0x000fe200078e00ff */
[----:B------:R-:W-:Y:S01]  /*72b0*/  @P1 LOP3.LUT R2, R2, 0x1, RZ, 0xc0, !PT ;  /* 0x0000000102021812 */ /* 0x000fe200078ec0ff */
[----:B------:R-:W-:Y:S01]  /*72c0*/  IMAD R34, R30, 0x20, R33 ;  /* 0x000000201e227824 */ /* 0x000fe200078e0221 */
[----:B------:R-:W-:Y:S01]  /*72d0*/  PLOP3.LUT P2, PT, PT, PT, UP1, 0x80, 0x8 ;  /* 0x000000000008781c */ /* 0x000fe20003f4f018 */
[----:B------:R-:W-:Y:S01]  /*72e0*/  IMAD.U32 R80, RZ, RZ, UR56 ;  /* 0x00000038ff507e24 */ /* 0x000fe2000f8e00ff */
[----:B------:R-:W-:Y:S01]  /*72f0*/  ISETP.NE.U32.OR P5, PT, R2, 0x1, !P1 ;  /* 0x000000010200780c */ /* 0x000fe20004fa5470 */
[----:B------:R-:W-:Y:S01]  /*7300*/  IMAD.U32 R2, RZ, RZ, UR56 ;  /* 0x00000038ff027e24 */ /* 0x000fe2000f8e00ff */
[----:B------:R-:W-:Y:S02]  /*7310*/  CS2R R50, SRZ ;  /* 0x0000000000327805 */ /* 0x000fe4000001ff00 */
[----:B------:R-:W-:Y:S02]  /*7320*/  CS2R R48, SRZ ;  /* 0x0000000000307805 */ /* 0x000fe4000001ff00 */
[----:B------:R-:W-:Y:S02]  /*7330*/  P2R R79, PR, RZ, 0x20 ;  /* 0x00000020ff4f7803 */ /* 0x000fe40000000000 */
[----:B------:R-:W-:Y:S02]  /*7340*/  CS2R R42, SRZ ;  /* 0x00000000002a7805 */ /* 0x000fe4000001ff00 */
[----:B------:R-:W-:Y:S02]  /*7350*/  LEA R0, R2, UR48, 0x3 ;  /* 0x0000003002007c11 */ /* 0x000fe4000f8e18ff */
[----:B------:R-:W-:Y:S02]  /*7360*/  CS2R R40, SRZ ;  /* 0x0000000000287805 */ /* 0x000fe4000001ff00 */
[----:B------:R-:W-:Y:S02]  /*7370*/  SEL R2, RZ, 0xffffffff, P3 ;  /* 0xffffffffff027807 */ /* 0x000fe40001800000 */
[----:B------:R-:W-:Y:S02]  /*7380*/  LOP3.LUT P3, R77, R59, 0xff, RZ, 0xc0, !PT ;  /* 0x000000ff3b4d7812 */ /* 0x000fe4000786c0ff */
[----:B------:R-:W-:Y:S02]  /*7390*/  IADD3 R39, PT, PT, R38, UR48, R81 ;  /* 0x0000003026277c10 */ /* 0x000fe4000fffe051 */
[----:B------:R-:W-:Y:S02]  /*73a0*/  @P5 SHF.L.U32 R7, R83, 0x1f, RZ ;  /* 0x0000001f53075819 */ /* 0x000fe400000006ff */
[----:B------:R-:W-:Y:S02]  /*73b0*/  @P2 SEL R2, R5, R2, !P3 ;  /* 0x0000000205022207 */ /* 0x000fe40005800000 */
[----:B------:R-:W1:Y:S02]  /*73c0*/  @P5 SYNCS.PHASECHK.TRANS64.TRYWAIT P1, [R0+URZ+0x230], R7 ;  /* 0x00023007000055a7 */ /* 0x000e6400080211ff */
[----:B------:R-:W-:Y:S04]  /*73d0*/  LOP3.LUT R2, R2, 0x1, RZ, 0xc0, !PT ;  /* 0x0000000102027812 */ /* 0x000fe800078ec0ff */
[----:B------:R-:W-:Y:S04]  /*73e0*/  ISETP.NE.U32.AND P4, PT, R2, 0x1, PT ;  /* 0x000000010200780c */ /* 0x000fe80003f85070 */
[----:B------:R-:W-:Y:S01]  /*73f0*/  P2R R85, PR, RZ, 0x10 ;  /* 0x00000010ff557803 */ /* 0x000fe20000000000 */
[----:B------:R3:W4:Y:S01]  /*7400*/  SYNCS.PHASECHK.TRANS64.TRYWAIT P0, [R76+URZ+0x290], R3 ;  /* 0x000290034c0075a7 */ /* 0x00072200080011ff */
[----:B-1----:R-:W-:Y:S01]  /*7410*/  @P5 SEL R82, RZ, 0x1, !P1 ;  /* 0x00000001ff525807 */ /* 0x002fe20004800000 */
[----:B---3--:R-:W-:Y:S06]  /*7420*/  @!P5 BRA `(.L_x_137) ;  /* 0x000000000068d947 */ /* 0x008fec0003800000 */
[----:B------:R-:W-:Y:S01]  /*7430*/  LOP3.LUT P5, RZ, R69, 0x40, RZ, 0xc0, !PT ;  /* 0x0000004045ff7812 */ /* 0x000fe200078ac0ff */
[C---:B------:R-:W-:Y:S01]  /*7440*/  VIADD R4, R39.reuse, 0x400 ;  /* 0x0000040027047836 */ /* 0x040fe20000000000 */
[----:B------:R-:W-:Y:S01]  /*7450*/  ISETP.NE.AND P2, PT, R82, RZ, PT ;  /* 0x000000ff5200720c */ /* 0x000fe20003f45270 */
[----:B------:R-:W-:Y:S01]  /*7460*/  BSSY B0, `(.L_x_138) ;  /* 0x000000d000007945 */ /* 0x000fe20003800000 */
[----:B------:R-:W-:Y:S01]  /*7470*/  PLOP3.LUT P1, PT, PT, PT, PT, 0x8, 0x80 ;  /* 0x000000000080781c */ /* 0x000fe20003f2e170 */
[----:B------:R-:W-:Y:S01]  /*7480*/  @P4 VIADD R2, R39, 0x410 ;  /* 0x0000041027024836 */ /* 0x000fe20000000000 */
[----:B------:R-:W-:Y:S02]  /*7490*/  @P4 PLOP3.LUT P1, PT, P5, PT, PT, 0x80, 0x8 ;  /* 0x000000000008481c */ /* 0x000fe40002f2f070 */
[----:B------:R-:W-:Y:S02]  /*74a0*/  CS2R R50, SRZ ;  /* 0x0000000000327805 */ /* 0x000fe4000001ff00 */
[----:B------:R-:W-:Y:S02]  /*74b0*/  CS2R R48, SRZ ;  /* 0x0000000000307805 */ /* 0x000fe4000001ff00 */
[----:B------:R-:W-:Y:S02]  /*74c0*/  CS2R R42, SRZ ;  /* 0x00000000002a7805 */ /* 0x000fe4000001ff00 */
[----:B------:R-:W-:Y:S05]  /*74d0*/  CS2R R40, SRZ ;  /* 0x0000000000287805 */ /* 0x000fea000001ff00 */
[----:B------:R-:W-:Y:S01]  /*74e0*/  @P1 VIADD R2, R4, 0xfffffff0 ;  /* 0xfffffff004021836 */ /* 0x000fe20000000000 */
[----:B------:R-:W-:Y:S06]  /*74f0*/  @P2 BRA `(.L_x_139) ;  /* 0x00000000000c2947 */ /* 0x000fec0003800000 */
[----:B------:R-:W-:Y:S04]  /*7500*/  SHF.L.U32 R5, R83, 0x1f, RZ ;  /* 0x0000001f53057819 */ /* 0x000fe800000006ff */
[----:B------:R-:W1:Y:S02]  /*7510*/  SYNCS.PHASECHK.TRANS64.TRYWAIT P1, [R0+URZ+0x230], R5 ;  /* 0x00023005000075a7 */ /* 0x000e6400080211ff */
[----:B-1----:R-:W-:Y:S05]  /*7520*/  @!P1 BRA `(.L_x_140) ;  /* 0x0000002800d49947 */ /* 0x002fea0003800000 */
.L_x_139:
[----:B------:R-:W-:Y:S05]  /*7530*/  BSYNC B0 ;  /* 0x0000000000007941 */ /* 0x000fea0003800000 */
.L_x_138:
[----:B------:R-:W-:Y:S01]  /*7540*/  UIADD3 UR5, UPT, UPT, UR56, 0x1, URZ ;  /* 0x0000000138057890 */ /* 0x000fe2000fffe0ff */
[----:B------:R-:W-:Y:S03]  /*7550*/  ISETP.NE.AND P1, PT, R85, RZ, PT ;  /* 0x000000ff5500720c */ /* 0x000fe60003f25270 */
[----:B------:R-:W-:Y:S04]  /*7560*/  UISETP.NE.AND UP0, UPT, UR5, 0x3, UPT ;  /* 0x000000030500788c */ /* 0x000fe8000bf05270 */
[----:B------:R-:W-:Y:S02]  /*7570*/  USEL UR4, URZ, 0x1, UP0 ;  /* 0x00000001ff047887 */ /* 0x000fe40008000000 */
[----:B------:R-:W-:Y:S04]  /*7580*/  USEL UR5, UR5, URZ, UP0 ;  /* 0x000000ff05057287 */ /* 0x000fe80008000000 */
[----:B------:R3:W1:Y:S01]  /*7590*/  @P1 LDS.128 R48, [R2] ;  /* 0x0000000002301984 */ /* 0x0006620000000c00 */
[----:B------:R-:W-:Y:S01]  /*75a0*/  LOP3.LUT R83, R83, UR4, RZ, 0x3c, !PT ;  /* 0x0000000453537c12 */ /* 0x000fe2000f8e3cff */
[----:B------:R-:W-:Y:S02]  /*75b0*/  IMAD.U32 R80, RZ, RZ, UR5 ;  /* 0x00000005ff507e24 */ /* 0x000fe4000f8e00ff */
[----:B------:R3:W1:Y:S04]  /*75c0*/  @P1 LDS.128 R40, [R39+0x400] ;  /* 0x0004000027281984 */ /* 0x0006680000000c00 */
.L_x_137:
[----:B------:R-:W-:Y:S05]  /*75d0*/  BSYNC B1 ;  /* 0x0000000000017941 */ /* 0x000fea0003800000 */
.L_x_136:
[----:B-1----:R-:W-:Y:S04]  /*75e0*/  SHF.R.U32.HI R5, RZ, 0x15, R34 ;  /* 0x00000015ff057819 */ /* 0x002fe80000011622 */
[----:B------:R-:W-:Y:S01]  /*75f0*/  LOP3.LUT P1, RZ, R5, 0x3, R70, 0x48, !PT ;  /* 0x0000000305ff7812 */ /* 0x000fe20007824846 */
[----:B------:R-:W-:Y:S01]  /*7600*/  @!UPT UIADD3 URZ, UPT, UPT, URZ, URZ, URZ ;  /* 0x000000fffffff290 */ /* 0x000fe2000fffe0ff */
[----:B----4-:R-:W-:Y:S11]  /*7610*/  @P0 BRA `(.L_x_141) ;  /* 0x0000000000080947 */ /* 0x010ff60003800000 */
[----:B------:R-:W1:Y:S02]  /*7620*/  SYNCS.PHASECHK.TRANS64.TRYWAIT P0, [R76+URZ+0x290], R3 ;  /* 0x000290034c0075a7 */ /* 0x000e6400080011ff */
[----:B-1----:R-:W-:Y:S05]  /*7630*/  @!P0 BRA `(.L_x_142) ;  /* 0x0000002800a48947 */ /* 0x002fea0003800000 */
.L_x_141:
[----:B------:R-:W-:Y:S05]  /*7640*/  @!P1 BRA `(.L_x_143) ;  /* 0x0000000000409947 */ /* 0x000fea0003800000 */
[----:B------:R-:W4:Y:S01]  /*7650*/  LDCU.64 UR8, c[0x4][0x70] ;  /* 0x01000e00ff0877ac */ /* 0x000f220008000a00 */
[----:B-1----:R-:W-:Y:S01]  /*7660*/  MOV R3, 0x0 ;  /* 0x0000000000037802 */ /* 0x002fe20000000f00 */
[----:B------:R-:W-:Y:S02]  /*7670*/  HFMA2 R12, -RZ, RZ, 0, 5.9604644775390625e-08 ;  /* 0x00000001ff0c7431 */ /* 0x000fe400000001ff */
[----:B------:R-:W-:Y:S02]  /*7680*/  IMAD.MOV.U32 R8, RZ, RZ, 0x192 ;  /* 0x00000192ff087424 */ /* 0x000fe400078e00ff */
[----:B------:R-:W-:Y:S01]  /*7690*/  IMAD.MOV.U32 R13, RZ, RZ, RZ ;  /* 0x000000ffff0d7224 */ /* 0x000fe200078e00ff */
[----:B------:R-:W1:Y:S01]  /*76a0*/  LDCU.64 UR6, c[0x4][0x78] ;  /* 0x01000f00ff0677ac */ /* 0x000e620008000a00 */
[----:B---3--:R-:W3:Y:S01]  /*76b0*/  LDC.64 R2, c[0x4][R3] ;  /* 0x0100000003027b82 */ /* 0x008ee20000000a00 */
[----:B------:R-:W5:Y:S01]  /*76c0*/  LDCU.64 UR4, c[0x4][0x10] ;  /* 0x01000200ff0477ac */ /* 0x000f620008000a00 */
[----:B----4-:R-:W-:Y:S01]  /*76d0*/  MOV R5, UR9 ;  /* 0x0000000900057c02 */ /* 0x010fe20008000f00 */
[----:B------:R-:W-:Y:S01]  /*76e0*/  IMAD.U32 R4, RZ, RZ, UR8 ;  /* 0x00000008ff047e24 */ /* 0x000fe2000f8e00ff */
[----:B-1----:R-:W-:Y:S01]  /*76f0*/  MOV R7, UR7 ;  /* 0x0000000700077c02 */ /* 0x002fe20008000f00 */
[----:B------:R-:W-:Y:S01]  /*7700*/  IMAD.U32 R6, RZ, RZ, UR6 ;  /* 0x00000006ff067e24 */ /* 0x000fe2000f8e00ff */
[----:B-----5:R-:W-:Y:S01]  /*7710*/  MOV R11, UR5 ;  /* 0x00000005000b7c02 */ /* 0x020fe20008000f00 */
[----:B------:R-:W-:Y:S02]  /*7720*/  IMAD.U32 R10, RZ, RZ, UR4 ;  /* 0x00000004ff0a7e24 */ /* 0x000fe4000f8e00ff */
[----:B------:R-:W-:Y:S07]  /*7730*/  LEPC R20, `(.L_x_143) ;  /* 0x000000001014794e */ /* 0x000fee0000000000 */
[----:B--23--:R-:W-:Y:S05]  /*7740*/  CALL.ABS.NOINC R2 ;  /* 0x0000000002007343 */ /* 0x00cfea0003c00000 */
.L_x_143:
[----:B------:R-:W-:Y:S01]  /*7750*/  SHF.L.U32 R20, R40, 0x10, RZ ;  /* 0x0000001028147819 */ /* 0x000fe200000006ff */
[----:B------:R-:W-:Y:S05]  /*7760*/  WARPSYNC.ALL ;  /* 0x0000000000007948 */ /* 0x000fea0003800000 */
[----:B------:R-:W-:Y:S01]  /*7770*/  R2UR UR4, R34 ;  /* 0x00000000220472ca */ /* 0x000fe200000e0000 */
[----:B------:R-:W-:Y:S01]  /*7780*/  BSSY.RECONVERGENT B0, `(.L_x_144) ;  /* 0x0000055000007945 */ /* 0x000fe20003800200 */
[----:B------:R-:W-:Y:S02]  /*7790*/  LOP3.LUT R21, R40, 0xffff0000, RZ, 0xc0, !PT ;  /* 0xffff000028157812 */ /* 0x000fe400078ec0ff */
[----:B------:R-:W-:Y:S02]  /*77a0*/  LOP3.LUT R36, R41, 0xffff0000, RZ, 0xc0, !PT ;  /* 0xffff000029247812 */ /* 0x000fe400078ec0ff */
[----:B------:R-:W-:Y:S02]  /*77b0*/  SHF.L.U32 R37, R43, 0x10, RZ ;  /* 0x000000102b257819 */ /* 0x000fe400000006ff */
[----:B------:R-:W-:Y:S02]  /*77c0*/  MOV R84, 0x10 ;  /* 0x0000001000547802 */ /* 0x000fe40000000f00 */
[----:B------:R-:W-:Y:S02]  /*77d0*/  LOP3.LUT P6, RZ, R69, 0x40, RZ, 0xc0, !PT ;  /* 0x0000004045ff7812 */ /* 0x000fe400078cc0ff */
[----:B------:R-:W-:Y:S01]  /*77e0*/  ISETP.NE.AND P0, PT, R74, RZ, PT ;  /* 0x000000ff4a00720c */ /* 0x000fe20003f05270 */
[----:B------:R-:W2:Y:S01]  /*77f0*/  LDTM.x16 R4, tmem[UR4] ;  /* 0x00000004000479ee */ /* 0x000ea20008240000 */
[----:B------:R-:W-:Y:S04]  /*7800*/  SEL R84, R84, 0xfffffff0, !P6 ;  /* 0xfffffff054547807 */ /* 0x000fe80007000000 */
[----:B------:R-:W-:Y:S01]  /*7810*/  IADD3 R86, PT, PT, R39, R84, RZ ;  /* 0x0000005427567210 */ /* 0x000fe20007ffe0ff */
[C---:B--2---:R-:W-:Y:S01]  /*7820*/  FMUL R0, R32.reuse, R4 ;  /* 0x0000000420007220 */ /* 0x044fe20000400000 */
[C---:B---3--:R-:W-:Y:S01]  /*7830*/  FMUL R2, R32.reuse, R5 ;  /* 0x0000000520027220 */ /* 0x048fe20000400000 */
[C---:B-1----:R-:W-:Y:S01]  /*7840*/  FMUL R3, R32.reuse, R6 ;  /* 0x0000000620037220 */ /* 0x042fe20000400000 */
[----:B------:R-:W-:Y:S01]  /*7850*/  FMUL R7, R32, R7 ;  /* 0x0000000720077220 */ /* 0x000fe20000400000 */
[----:B------:R-:W-:Y:S01]  /*7860*/  FFMA R0, R35, R20, R0 ;  /* 0x0000001423007223 */ /* 0x000fe20000000000 */
[----:B------:R-:W-:Y:S01]  /*7870*/  SHF.L.U32 R20, R41, 0x10, RZ ;  /* 0x0000001029147819 */ /* 0x000fe200000006ff */
[C---:B------:R-:W-:Y:S01]  /*7880*/  FFMA R2, R35.reuse, R21, R2 ;  /* 0x0000001523027223 */ /* 0x040fe20000000002 */
[----:B------:R-:W-:Y:S01]  /*7890*/  SHF.L.U32 R21, R42, 0x10, RZ ;  /* 0x000000102a157819 */ /* 0x000fe200000006ff */
[C---:B------:R-:W-:Y:S01]  /*78a0*/  FMUL R4, R32.reuse, R8 ;  /* 0x0000000820047220 */ /* 0x040fe20000400000 */
[----:B------:R-:W-:Y:S01]  /*78b0*/  FMUL R5, R32, R9 ;  /* 0x0000000920057220 */ /* 0x000fe20000400000 */
[C---:B------:R-:W-:Y:S01]  /*78c0*/  FFMA R3, R35.reuse, R20, R3 ;  /* 0x0000001423037223 */ /* 0x040fe20000000003 */
[----:B------:R-:W-:Y:S01]  /*78d0*/  LOP3.LUT R20, R42, 0xffff0000, RZ, 0xc0, !PT ;  /* 0xffff00002a147812 */ /* 0x000fe200078ec0ff */
[----:B------:R-:W-:Y:S01]  /*78e0*/  FFMA R7, R35, R36, R7 ;  /* 0x0000002423077223 */ /* 0x000fe20000000007 */
[----:B------:R-:W-:Y:S01]  /*78f0*/  LOP3.LUT R36, R43, 0xffff0000, RZ, 0xc0, !PT ;  /* 0xffff00002b247812 */ /* 0x000fe200078ec0ff */
[----:B------:R-:W-:Y:S01]  /*7900*/  FMUL R6, R32, R10 ;  /* 0x0000000a20067220 */ /* 0x000fe20000400000 */
[----:B------:R-:W-:Y:S01]  /*7910*/  F2FP.BF16.F32.PACK_AB R44, R2, R0 ;  /* 0x00000000022c723e */ /* 0x000fe200000010ff */
[----:B------:R-:W-:Y:S01]  /*7920*/  FMUL R11, R32, R11 ;  /* 0x0000000b200b7220 */ /* 0x000fe20000400000 */
[----:B------:R-:W-:Y:S01]  /*7930*/  F2FP.BF16.F32.PACK_AB R45, R7, R3 ;  /* 0x00000003072d723e */ /* 0x000fe200000010ff */
[C---:B------:R-:W-:Y:S01]  /*7940*/  FFMA R4, R35.reuse, R21, R4 ;  /* 0x0000001523047223 */ /* 0x040fe20000000004 */
[C---:B------:R-:W-:Y:S01]  /*7950*/  FFMA R5, R35.reuse, R20, R5 ;  /* 0x0000001423057223 */ /* 0x040fe20000000005 */
[C---:B------:R-:W-:Y:S01]  /*7960*/  FFMA R6, R35.reuse, R37, R6 ;  /* 0x0000002523067223 */ /* 0x040fe20000000006 */
[----:B------:R-:W-:Y:S01]  /*7970*/  SHF.L.U32 R20, R48, 0x10, RZ ;  /* 0x0000001030147819 */ /* 0x000fe200000006ff */
[----:B------:R-:W-:Y:S01]  /*7980*/  FFMA R11, R35, R36, R11 ;  /* 0x00000024230b7223 */ /* 0x000fe2000000000b */
[----:B------:R-:W-:Y:S01]  /*7990*/  FMUL R8, R32, R12 ;  /* 0x0000000c20087220 */ /* 0x000fe20000400000 */
[----:B------:R-:W-:Y:S01]  /*79a0*/  LOP3.LUT R36, R48, 0xffff0000, RZ, 0xc0, !PT ;  /* 0xffff000030247812 */ /* 0x000fe200078ec0ff */
[C---:B------:R-:W-:Y:S01]  /*79b0*/  FMUL R9, R32.reuse, R13 ;  /* 0x0000000d20097220 */ /* 0x040fe20000400000 */
[----:B------:R-:W-:Y:S01]  /*79c0*/  SHF.L.U32 R21, R49, 0x10, RZ ;  /* 0x0000001031157819 */ /* 0x000fe200000006ff */
[C---:B------:R-:W-:Y:S01]  /*79d0*/  FMUL R10, R32.reuse, R14 ;  /* 0x0000000e200a7220 */ /* 0x040fe20000400000 */
[----:B------:R-:W-:Y:S01]  /*79e0*/  FFMA R8, R35, R20, R8 ;  /* 0x0000001423087223 */ /* 0x000fe20000000008 */
[----:B------:R-:W-:Y:S01]  /*79f0*/  LOP3.LUT R20, R49, 0xffff0000, RZ, 0xc0, !PT ;  /* 0xffff000031147812 */ /* 0x000fe200078ec0ff */
[C---:B------:R-:W-:Y:S01]  /*7a00*/  FFMA R9, R35.reuse, R36, R9 ;  /* 0x0000002423097223 */ /* 0x040fe20000000009 */
[----:B------:R-:W-:Y:S01]  /*7a10*/  FMUL R15, R32, R15 ;  /* 0x0000000f200f7220 */ /* 0x000fe20000400000 */
[C---:B------:R-:W-:Y:S01]  /*7a20*/  FFMA R10, R35.reuse, R21, R10 ;  /* 0x00000015230a7223 */ /* 0x040fe2000000000a */
[----:B------:R-:W-:Y:S01]  /*7a30*/  SHF.L.U32 R21, R50, 0x10, RZ ;  /* 0x0000001032157819 */ /* 0x000fe200000006ff */
[----:B------:R-:W-:Y:S01]  /*7a40*/  FMUL R12, R32, R16 ;  /* 0x00000010200c7220 */ /* 0x000fe20000400000 */
[----:B------:R-:W-:Y:S01]  /*7a50*/  LOP3.LUT R36, R50, 0xffff0000, RZ, 0xc0, !PT ;  /* 0xffff000032247812 */ /* 0x000fe200078ec0ff */
[----:B------:R-:W-:Y:S01]  /*7a60*/  FFMA R15, R35, R20, R15 ;  /* 0x00000014230f7223 */ /* 0x000fe2000000000f */
[C---:B------:R-:W-:Y:S01]  /*7a70*/  FMUL R13, R32.reuse, R17 ;  /* 0x00000011200d7220 */ /* 0x040fe20000400000 */
[C---:B------:R-:W-:Y:S01]  /*7a80*/  SHF.L.U32 R37, R51.reuse, 0x10, RZ ;  /* 0x0000001033257819 */ /* 0x040fe200000006ff */
[C---:B------:R-:W-:Y:S01]  /*7a90*/  FMUL R14, R32.reuse, R18 ;  /* 0x00000012200e7220 */ /* 0x040fe20000400000 */
[----:B------:R-:W-:Y:S01]  /*7aa0*/  LOP3.LUT R20, R51, 0xffff0000, RZ, 0xc0, !PT ;  /* 0xffff000033147812 */ /* 0x000fe200078ec0ff */
[----:B------:R-:W-:Y:S01]  /*7ab0*/  FMUL R19, R32, R19 ;  /* 0x0000001320137220 */ /* 0x000fe20000400000 */
[----:B------:R-:W-:Y:S01]  /*7ac0*/  F2FP.BF16.F32.PACK_AB R46, R5, R4 ;  /* 0x00000004052e723e */ /* 0x000fe200000010ff */
[----:B------:R-:W-:Y:S01]  /*7ad0*/  FFMA R12, R35, R21, R12 ;  /* 0x00000015230c7223 */ /* 0x000fe2000000000c */
[----:B------:R-:W-:Y:S01]  /*7ae0*/  F2FP.BF16.F32.PACK_AB R47, R11, R6 ;  /* 0x000000060b2f723e */ /* 0x000fe200000010ff */
[C---:B------:R-:W-:Y:S01]  /*7af0*/  FFMA R13, R35.reuse, R36, R13 ;  /* 0x00000024230d7223 */ /* 0x040fe2000000000d */
[C---:B------:R-:W-:Y:S01]  /*7b00*/  FFMA R14, R35.reuse, R37, R14 ;  /* 0x00000025230e7223 */ /* 0x040fe2000000000e */
[----:B------:R-:W-:Y:S01]  /*7b10*/  FFMA R19, R35, R20, R19 ;  /* 0x0000001423137223 */ /* 0x000fe20000000013 */
[----:B------:R-:W-:Y:S01]  /*7b20*/  F2FP.BF16.F32.PACK_AB R64, R9, R8 ;  /* 0x000000080940723e */ /* 0x000fe200000010ff */
[----:B------:R1:W-:Y:S01]  /*7b30*/  STS.128 [R39+0x400], R44 ;  /* 0x0004002c27007388 */ /* 0x0003e20000000c00 */
[----:B------:R-:W-:Y:S02]  /*7b40*/  F2FP.BF16.F32.PACK_AB R65, R15, R10 ;  /* 0x0000000a0f41723e */ /* 0x000fe400000010ff */
[----:B------:R-:W-:Y:S02]  /*7b50*/  F2FP.BF16.F32.PACK_AB R66, R13, R12 ;  /* 0x0000000c0d42723e */ /* 0x000fe400000010ff */
[----:B------:R-:W-:Y:S05]  /*7b60*/  F2FP.BF16.F32.PACK_AB R67, R19, R14 ;  /* 0x0000000e1343723e */ /* 0x000fea00000010ff */
[----:B------:R1:W-:Y:S01]  /*7b70*/  STS.128 [R86+0x400], R64 ;  /* 0x0004004056007388 */ /* 0x0003e20000000c00 */
[----:B------:R-:W-:Y:S01]  /*7b80*/  @!PT LDS RZ, [RZ] ;  /* 0x00000000fffff984 */ /* 0x000fe20000000800 */
[----:B------:R-:W-:Y:S01]  /*7b90*/  @!PT LDS RZ, [RZ] ;  /* 0x00000000fffff984 */ /* 0x000fe20000000800 */
[----:B------:R-:W-:Y:S01]  /*7ba0*/  @!PT LDS RZ, [RZ] ;  /* 0x00000000fffff984 */ /* 0x000fe20000000800 */
[----:B------:R-:W-:Y:S01]  /*7bb0*/  @!PT LDS RZ, [RZ] ;  /* 0x00000000fffff984 */ /* 0x000fe20000000800 */
[----:B------:R2:W-:Y:S07]  /*7bc0*/  MEMBAR.ALL.CTA ;  /* 0x0000000000007992 */ /* 0x0005ee0000008000 */
[----:B--2---:R-:W2:Y:S02]  /*7bd0*/  FENCE.VIEW.ASYNC.S ;  /* 0x00000000000073c6 */ /* 0x004ea40000000000 */
[----:B--2---:R-:W-:Y:S06]  /*7be0*/  BAR.SYNC.DEFER_BLOCKING 0x1, 0x80 ;  /* 0x0042000000007b1d */ /* 0x004fec0000010000 */
[----:B------:R-:W-:Y:S05]  /*7bf0*/  @P0 BRA `(.L_x_145) ;  /* 0x0000000000340947 */ /* 0x000fea0003800000 */
[----:B------:R-:W-:Y:S01]  /*7c00*/  R2UR UR10, R38 ;  /* 0x00000000260a72ca */ /* 0x000fe200000e0000 */
[----:B------:R-:W-:Y:S01]  /*7c10*/  UIADD3 UR8, UP0, UPT, UR54, 0x680, URZ ;  /* 0x0000068036087890 */ /* 0x000fe2000ff1e0ff */
[----:B------:R-:W-:Y:S01]  /*7c20*/  UMOV UR43, UR36 ;  /* 0x00000024002b7c82 */ /* 0x000fe20008000000 */
[----:B------:R-:W-:Y:S02]  /*7c30*/  UIADD3 UR5, UPT, UPT, UR41, 0x20, URZ ;  /* 0x0000002029057890 */ /* 0x000fe4000fffe0ff */
[----:B------:R-:W-:Y:S01]  /*7c40*/  UIADD3.X UR9, UPT, UPT, URZ, UR55, URZ, UP0, !UPT ;  /* 0x00000037ff097290 */ /* 0x000fe200087fe4ff */
[----:B------:R-:W-:Y:S01]  /*7c50*/  UMOV UR6, UR42 ;  /* 0x0000002a00067c82 */ /* 0x000fe20008000000 */
[----:B------:R-:W-:Y:S06]  /*7c60*/  UMOV UR7, UR36 ;  /* 0x0000002400077c82 */ /* 0x000fec0008000000 */
[----:B------:R-:W-:Y:S04]  /*7c70*/  UIADD3 UR10, UPT, UPT, UR48, UR10, URZ ;  /* 0x0000000a300a7290 */ /* 0x000fe8000fffe0ff */
[----:B------:R-:W-:Y:S02]  /*7c80*/  UIADD3 UR40, UPT, UPT, UR10, 0x400, URZ ;  /* 0x000004000a287890 */ /* 0x000fe4000fffe0ff */
[----:B------:R-:W-:Y:S07]  /*7c90*/  UIADD3 UR4, UPT, UPT, UR10, 0xc00, URZ ;  /* 0x00000c000a047890 */ /* 0x000fee000fffe0ff */
[----:B------:R2:W-:Y:S02]  /*7ca0*/  UTMASTG.3D [UR40], [UR8] ;  /* 0x00000028080073b5 */ /* 0x0005e40008010000 */
[----:B------:R2:W-:Y:S02]  /*7cb0*/  UTMASTG.3D [UR4], [UR8] ;  /* 0x00000004080073b5 */ /* 0x0005e40008010000 */
[----:B--2---:R0:W-:Y:S02]  /*7cc0*/  UTMACMDFLUSH ;  /* 0x00000000000079b7 */ /* 0x0041e40000000000 */
.L_x_145:
[----:B------:R-:W-:Y:S05]  /*7cd0*/  BSYNC.RECONVERGENT B0 ;  /* 0x0000000000007941 */ /* 0x000fea0003800200 */
.L_x_144:
[----:B------:R-:W-:Y:S01]  /*7ce0*/  UIADD3 UR40, UPT, UPT, UR56, 0x1, URZ ;  /* 0x0000000138287890 */ /* 0x000fe2000fffe0ff */
[----:B------:R-:W-:Y:S03]  /*7cf0*/  BSSY.RECONVERGENT B0, `(.L_x_146) ;  /* 0x0000005000007945 */ /* 0x000fe60003800200 */
[----:B------:R-:W-:Y:S04]  /*7d00*/  UISETP.NE.AND UP0, UPT, UR40, 0x3, UPT ;  /* 0x000000032800788c */ /* 0x000fe8000bf05270 */
[----:B------:R-:W-:Y:S01]  /*7d10*/  USEL UR43, UR40, URZ, UP0 ;  /* 0x000000ff282b7287 */ /* 0x000fe20008000000 */
[----:B------:R-:W-:Y:S11]  /*7d20*/  @P0 BRA `(.L_x_147) ;  /* 0x0000000000040947 */ /* 0x000ff60003800000 */
[----:B------:R-:W-:Y:S04]  /*7d30*/  DEPBAR.LE SB0, 0x1 ;  /* 0x000080400000791a */ /* 0x000fe80000000000 */
.L_x_147:
[----:B------:R-:W-:Y:S05]  /*7d40*/  BSYNC.RECONVERGENT B0 ;  /* 0x0000000000007941 */ /* 0x000fea0003800200 */
.L_x_146:
[----:B------:R-:W-:Y:S01]  /*7d50*/  BAR.SYNC.DEFER_BLOCKING 0x1, 0x80 ;  /* 0x0042000000007b1d */ /* 0x000fe20000010000 */
[----:B------:R-:W-:Y:S01]  /*7d60*/  ISETP.NE.AND P1, PT, R79, RZ, PT ;  /* 0x000000ff4f00720c */ /* 0x000fe20003f25270 */
[----:B------:R-:W-:Y:S01]  /*7d70*/  UISETP.NE.AND UP0, UPT, UR50, URZ, UPT ;  /* 0x000000ff3200728c */ /* 0x000fe2000bf05270 */
[----:B------:R-:W-:Y:S11]  /*7d80*/  LEA R2, R80, UR48, 0x3 ;  /* 0x0000003050027c11 */ /* 0x000ff6000f8e18ff */
[----:B------:R-:W-:Y:S01]  /*7d90*/  @P1 SHF.L.U32 R3, R83, 0x1f, RZ ;  /* 0x0000001f53031819 */ /* 0x000fe200000006ff */
[----:B------:R-:W-:Y:S06]  /*7da0*/  BRA.U !UP0, `(.L_x_148) ;  /* 0x0000000108247547 */ /* 0x000fec000b800000 */
[----:B------:R-:W-:Y:S01]  /*7db0*/  IMAD.U32 R5, RZ, RZ, UR49 ;  /* 0x00000031ff057e24 */ /* 0x000fe2000f8e00ff */
[----:B------:R-:W-:Y:S01]  /*7dc0*/  MOV R0, UR37 ;  /* 0x0000002500007c02 */ /* 0x000fe20008000f00 */
[----:B------:R-:W-:Y:S03]  /*7dd0*/  UIADD3 UR49, UPT, UPT, UR49, 0x1, URZ ;  /* 0x0000000131317890 */ /* 0x000fe6000fffe0ff */
[----:B------:R-:W-:Y:S01]  /*7de0*/  @P1 LEA R5, R5, UR48, 0x3 ;  /* 0x0000003005051c11 */ /* 0x000fe2000f8e18ff */
[----:B------:R-:W-:Y:S04]  /*7df0*/  UISETP.NE.AND UP0, UPT, UR49, 0x3, UPT ;  /* 0x000000033100788c */ /* 0x000fe8000bf05270 */
[----:B------:R-:W-:Y:S01]  /*7e00*/  @P1 VIADD R5, R5, 0x248 ;  /* 0x0000024805051836 */ /* 0x000fe20000000000 */
[----:B------:R-:W-:Y:S04]  /*7e10*/  USEL UR49, UR49, URZ, UP0 ;  /* 0x000000ff31317287 */ /* 0x000fe80008000000 */
[----:B------:R-:W-:Y:S04]  /*7e20*/  @P1 PRMT R0, R0, 0x654, R5 ;  /* 0x0000065400001816 */ /* 0x000fe80000000005 */
[----:B------:R2:W-:Y:S04]  /*7e30*/  @P1 SYNCS.ARRIVE.TRANS64.RED.A1T0 RZ, [R0+URZ], RZ ;  /* 0x000000ff00ff19a7 */ /* 0x0005e800081004ff */
.L_x_148:
[----:B------:R-:W3:Y:S01]  /*7e40*/  @P1 SYNCS.PHASECHK.TRANS64.TRYWAIT P0, [R2+URZ+0x230], R3 ;  /* 0x00023003020015a7 */ /* 0x000ee200080011ff */
[----:B------:R-:W-:Y:S01]  /*7e50*/  BSSY B1, `(.L_x_149) ;  /* 0x0000012000017945 */ /* 0x000fe20003800000 */
[----:B---3--:R-:W-:Y:S03]  /*7e60*/  @P1 SEL R82, RZ, 0x1, !P0 ;  /* 0x00000001ff521807 */ /* 0x008fe60004000000 */
[----:B------:R-:W-:Y:S05]  /*7e70*/  @!P1 BRA `(.L_x_150) ;  /* 0x00000000003c9947 */ /* 0x000fea0003800000 */
[----:B------:R-:W-:Y:S01]  /*7e80*/  ISETP.NE.AND P1, PT, R85, RZ, PT ;  /* 0x000000ff5500720c */ /* 0x000fe20003f25270 */
[----:B------:R-:W-:Y:S01]  /*7e90*/  BSSY B0, `(.L_x_151) ;  /* 0x0000009000007945 */ /* 0x000fe20003800000 */
[----:B------:R-:W-:Y:S11]  /*7ea0*/  ISETP.NE.AND P0, PT, R82, RZ, PT ;  /* 0x000000ff5200720c */ /* 0x000ff60003f05270 */
[----:B------:R-:W-:Y:S05]  /*7eb0*/  @P1 IMAD R80, R80, 0x1000, R81 ;  /* 0x0000100050501824 */ /* 0x000fea00078e0251 */
[----:B------:R-:W-:Y:S05]  /*7ec0*/  @P1 IADD3 R3, PT, PT, R80, UR48, RZ ;  /* 0x0000003050031c10 */ /* 0x000fea000fffe0ff */
[----:B--2---:R-:W-:Y:S01]  /*7ed0*/  @P1 IMAD.IADD R0, R84, 0x1, R3 ;  /* 0x0000000154001824 */ /* 0x004fe200078e0203 */
[----:B------:R-:W-:Y:S06]  /*7ee0*/  @P0 BRA `(.L_x_152) ;  /* 0x00000000000c0947 */ /* 0x000fec0003800000 */
[----:B------:R-:W-:Y:S04]  /*7ef0*/  SHF.L.U32 R83, R83, 0x1f, RZ ;  /* 0x0000001f53537819 */ /* 0x000fe800000006ff */
[----:B------:R-:W2:Y:S02]  /*7f00*/  SYNCS.PHASECHK.TRANS64.TRYWAIT P0, [R2+URZ+0x230], R83 ;  /* 0x00023053020075a7 */ /* 0x000ea400080011ff */
[----:B--2---:R-:W-:Y:S05]  /*7f10*/  @!P0 BRA `(.L_x_153) ;  /* 0x0000002000808947 */ /* 0x004fea0003800000 */
.L_x_152:
[----:B------:R-:W-:Y:S05]  /*7f20*/  BSYNC B0 ;  /* 0x0000000000007941 */ /* 0x000fea0003800000 */
.L_x_151:
[----:B------:R-:W-:Y:S11]  /*7f30*/  ISETP.NE.AND P0, PT, R85, RZ, PT ;  /* 0x000000ff5500720c */ /* 0x000ff60003f05270 */
[----:B------:R-:W-:Y:S02]  /*7f40*/  @!UPT UIADD3 URZ, UPT, UPT, URZ, URZ, URZ ;  /* 0x000000fffffff290 */ /* 0x000fe4000fffe0ff */
[----:B------:R3:W4:Y:S04]  /*7f50*/  @P0 LDS.128 R40, [R80+UR48+0x400] ;  /* 0x0004003050280984 */ /* 0x0007280008000c00 */
[----:B------:R3:W1:Y:S02]  /*7f60*/  @P0 LDS.128 R48, [R0+0x400] ;  /* 0x0004000000300984 */ /* 0x0006640000000c00 */
.L_x_150:
[----:B------:R-:W-:Y:S05]  /*7f70*/  BSYNC B1 ;  /* 0x0000000000017941 */ /* 0x000fea0003800000 */
.L_x_149:
[----:B------:R-:W-:Y:S05]  /*7f80*/  VIADD R3, R34, 0x10 ;  /* 0x0000001022037836 */ /* 0x000fea0000000000 */
[----:B------:R-:W-:Y:S04]  /*7f90*/  SHF.R.U32.HI R3, RZ, 0x15, R3 ;  /* 0x00000015ff037819 */ /* 0x000fe80000011603 */
[----:B------:R-:W-:Y:S11]  /*7fa0*/  LOP3.LUT P0, RZ, R3, 0x3, R70, 0x48, !PT ;  /* 0x0000000303ff7812 */ /* 0x000ff60007804846 */
[----:B------:R-:W-:Y:S02]  /*7fb0*/  @!UPT UIADD3 URZ, UPT, UPT, URZ, URZ, URZ ;  /* 0x000000fffffff290 */ /* 0x000fe4000fffe0ff */
[----:B------:R-:W-:Y:S05]  /*7fc0*/  @!P0 BRA `(.L_x_154) ;  /* 0x0000000000408947 */ /* 0x000fea0003800000 */
[----:B------:R-:W5:Y:S01]  /*7fd0*/  LDCU.64 UR8, c[0x4][0x70] ;  /* 0x01000e00ff0877ac */ /* 0x000f620008000a00 */
[----:B------:R-:W-:Y:S01]  /*7fe0*/  MOV R3, 0x0 ;  /* 0x0000000000037802 */ /* 0x000fe20000000f00 */
[----:B------:R-:W-:Y:S02]  /*7ff0*/  HFMA2 R12, -RZ, RZ, 0, 5.9604644775390625e-08 ;  /* 0x00000001ff0c7431 */ /* 0x000fe400000001ff */
[----:B------:R-:W-:Y:S02]  /*8000*/  IMAD.MOV.U32 R8, RZ, RZ, 0x192 ;  /* 0x00000192ff087424 */ /* 0x000fe400078e00ff */
[----:B------:R-:W-:Y:S01]  /*8010*/  IMAD.MOV.U32 R13, RZ, RZ, RZ ;  /* 0x000000ffff0d7224 */ /* 0x000fe200078e00ff */
[----:B------:R-:W3:Y:S01]  /*8020*/  LDCU.64 UR6, c[0x4][0x78] ;  /* 0x01000f00ff0677ac */ /* 0x000ee20008000a00 */
[----:B--2---:R-:W2:Y:S01]  /*8030*/  LDC.64 R2, c[0x4][R3] ;  /* 0x0100000003027b82 */ /* 0x004ea20000000a00 */
[----:B------:R-:W4:Y:S01]  /*8040*/  LDCU.64 UR4, c[0x4][0x10] ;  /* 0x01000200ff0477ac */ /* 0x000f220008000a00 */
[----:B-----5:R-:W-:Y:S01]  /*8050*/  MOV R5, UR9 ;  /* 0x0000000900057c02 */ /* 0x020fe20008000f00 */
[----:B------:R-:W-:Y:S01]  /*8060*/  IMAD.U32 R4, RZ, RZ, UR8 ;  /* 0x00000008ff047e24 */ /* 0x000fe2000f8e00ff */
[----:B---3--:R-:W-:Y:S01]  /*8070*/  MOV R7, UR7 ;  /* 0x0000000700077c02 */ /* 0x008fe20008000f00 */
[----:B------:R-:W-:Y:S01]  /*8080*/  IMAD.U32 R6, RZ, RZ, UR6 ;  /* 0x00000006ff067e24 */ /* 0x000fe2000f8e00ff */
[----:B----4-:R-:W-:Y:S01]  /*8090*/  MOV R11, UR5 ;  /* 0x00000005000b7c02 */ /* 0x010fe20008000f00 */
[----:B------:R-:W-:Y:S02]  /*80a0*/  IMAD.U32 R10, RZ, RZ, UR4 ;  /* 0x00000004ff0a7e24 */ /* 0x000fe4000f8e00ff */
[----:B------:R-:W-:Y:S07]  /*80b0*/  LEPC R20, `(.L_x_154) ;  /* 0x000000001014794e */ /* 0x000fee0000000000 */
[----:B-12---:R-:W-:Y:S05]  /*80c0*/  CALL.ABS.NOINC R2 ;  /* 0x0000000002007343 */ /* 0x006fea0003c00000 */
.L_x_154:
[----:B------:R-:W-:Y:S01]  /*80d0*/  ISETP.NE.AND P0, PT, R74, RZ, PT ;  /* 0x000000ff4a00720c */ /* 0x000fe20003f05270 */
[----:B------:R-:W-:Y:S05]  /*80e0*/  WARPSYNC.ALL ;  /* 0x0000000000007948 */ /* 0x000fea0003800000 */
[----:B------:R-:W-:Y:S01]  /*80f0*/  R2UR UR4, R34 ;  /* 0x00000000220472ca */ /* 0x000fe200000e0000 */
[----:B------:R-:W-:Y:S01]  /*8100*/  BSSY.RECONVERGENT B0, `(.L_x_155) ;  /* 0x000005a000007945 */ /* 0x000fe20003800200 */
[C---:B----4-:R-:W-:Y:S02]  /*8110*/  SHF.L.U32 R20, R40.reuse, 0x10, RZ ;  /* 0x0000001028147819 */ /* 0x050fe400000006ff */
[----:B------:R-:W-:Y:S02]  /*8120*/  LOP3.LUT R36, R40, 0xffff0000, RZ, 0xc0, !PT ;  /* 0xffff000028247812 */ /* 0x000fe400078ec0ff */
[C---:B------:R-:W-:Y:S02]  /*8130*/  SHF.L.U32 R21, R41.reuse, 0x10, RZ ;  /* 0x0000001029157819 */ /* 0x040fe400000006ff */
[----:B------:R-:W-:Y:S02]  /*8140*/  LOP3.LUT R37, R41, 0xffff0000, RZ, 0xc0, !PT ;  /* 0xffff000029257812 */ /* 0x000fe400078ec0ff */
[C---:B-1----:R-:W-:Y:S02]  /*8150*/  SHF.L.U32 R39, R42.reuse, 0x10, RZ ;  /* 0x000000102a277819 */ /* 0x042fe400000006ff */
[----:B------:R-:W-:Y:S01]  /*8160*/  LOP3.LUT R38, R42, 0xffff0000, RZ, 0xc0, !PT ;  /* 0xffff00002a267812 */ /* 0x000fe200078ec0ff */
[----:B------:R-:W1:Y:S01]  /*8170*/  LDTM.x16 R4, tmem[UR4+0x10] ;  /* 0x00001004000479ee */ /* 0x000e620008240000 */
[C---:B------:R-:W-:Y:S01]  /*8180*/  SHF.L.U32 R40, R43.reuse, 0x10, RZ ;  /* 0x000000102b287819 */ /* 0x040fe200000006ff */
[----:B------:R-:W-:Y:S01]  /*8190*/  NOP ;  /* 0x0000000000007918 */ /* 0x000fe20000000000 */
[----:B------:R-:W-:Y:S02]  /*81a0*/  LOP3.LUT R42, R43, 0xffff0000, RZ, 0xc0, !PT ;  /* 0xffff00002b2a7812 */ /* 0x000fe400078ec0ff */
[C---:B------:R-:W-:Y:S02]  /*81b0*/  SHF.L.U32 R41, R48.reuse, 0x10, RZ ;  /* 0x0000001030297819 */ /* 0x040fe400000006ff */
[----:B------:R-:W-:Y:S02]  /*81c0*/  LOP3.LUT R44, R48, 0xffff0000, RZ, 0xc0, !PT ;  /* 0xffff0000302c7812 */ /* 0x000fe400078ec0ff */
[----:B------:R-:W-:Y:S02]  /*81d0*/  MOV R81, UR43 ;  /* 0x0000002b00517c02 */ /* 0x000fe40008000f00 */
[C---:B------:R-:W-:Y:S02]  /*81e0*/  SHF.L.U32 R43, R49.reuse, 0x10, RZ ;  /* 0x00000010312b7819 */ /* 0x040fe400000006ff */
[----:B------:R-:W-:Y:S02]  /*81f0*/  LOP3.LUT R46, R49, 0xffff0000, RZ, 0xc0, !PT ;  /* 0xffff0000312e7812 */ /* 0x000fe400078ec0ff */
[----:B------:R-:W-:Y:S02]  /*8200*/  SHF.L.U32 R45, R50, 0x10, RZ ;  /* 0x00000010322d7819 */ /* 0x000fe400000006ff */
[----:B------:R-:W-:Y:S02]  /*8210*/  LEA R82, R81, R68, 0xb ;  /* 0x0000004451527211 */ /* 0x000fe400078e58ff */
[----:B------:R-:W-:Y:S02]  /*8220*/  IADD3 R76, PT, PT, R76, 0x2b0, RZ ;  /* 0x000002b04c4c7810 */ /* 0x000fe40007ffe0ff */
[----:B------:R-:W-:Y:S02]  /*8230*/  LEA R85, R82, UR48, 0x1 ;  /* 0x0000003052557c11 */ /* 0x000fe4000f8e08ff */
[----:B------:R-:W-:Y:S01]  /*8240*/  LOP3.LUT R76, R76, 0xfefffff8, RZ, 0xc0, !PT ;  /* 0xfefffff84c4c7812 */ /* 0x000fe200078ec0ff */
[----:B-1----:R-:W-:Y:S01]  /*8250*/  FMUL R4, R32, R4 ;  /* 0x0000000420047220 */ /* 0x002fe20000400000 */
[----:B------:R-:W-:Y:S01]  /*8260*/  IADD3 R84, PT, PT, R84, R85, RZ ;  /* 0x0000005554547210 */ /* 0x000fe20007ffe0ff */
[C---:B------:R-:W-:Y:S01]  /*8270*/  FMUL R5, R32.reuse, R5 ;  /* 0x0000000520057220 */ /* 0x040fe20000400000 */
[----:B------:R1:W-:Y:S01]  /*8280*/  SYNCS.ARRIVE.TRANS64.RED.A1T0 RZ, [R76+URZ], RZ ;  /* 0x000000ff4cff79a7 */ /* 0x0003e200081004ff */
[C---:B------:R-:W-:Y:S01]  /*8290*/  FFMA R4, R35.reuse, R20, R4 ;  /* 0x0000001423047223 */ /* 0x040fe20000000004 */
[C---:B------:R-:W-:Y:S01]  /*82a0*/  FMUL R6, R32.reuse, R6 ;  /* 0x0000000620067220 */ /* 0x040fe20000400000 */
[C---:B------:R-:W-:Y:S01]  /*82b0*/  FFMA R5, R35.reuse, R36, R5 ;  /* 0x0000002423057223 */ /* 0x040fe20000000005 */
[C---:B--23--:R-:W-:Y:S01]  /*82c0*/  FMUL R0, R32.reuse, R7 ;  /* 0x0000000720007220 */ /* 0x04cfe20000400000 */
[C---:B------:R-:W-:Y:S01]  /*82d0*/  FMUL R2, R32.reuse, R8 ;  /* 0x0000000820027220 */ /* 0x040fe20000400000 */
[C---:B------:R-:W-:Y:S01]  /*82e0*/  FMUL R3, R32.reuse, R9 ;  /* 0x0000000920037220 */ /* 0x040fe20000400000 */
[C---:B------:R-:W-:Y:S01]  /*82f0*/  FFMA R6, R35.reuse, R21, R6 ;  /* 0x0000001523067223 */ /* 0x040fe20000000006 */
        /* <DEDUP_REMOVED lines=10> */
[----:B------:R-:W-:Y:S01]  /*83a0*/  FMUL R15, R32, R15 ;  /* 0x0000000f200f7220 */ /* 0x000fe20000400000 */
[C---:B------:R-:W-:Y:S01]  /*83b0*/  FFMA R8, R35.reuse, R41, R8 ;  /* 0x0000002923087223 */ /* 0x040fe20000000008 */
[----:B------:R-:W-:Y:S01]  /*83c0*/  LOP3.LUT R48, R50, 0xffff0000, RZ, 0xc0, !PT ;  /* 0xffff000032307812 */ /* 0x000fe200078ec0ff */
[C---:B------:R-:W-:Y:S01]  /*83d0*/  FMUL R12, R32.reuse, R16 ;  /* 0x00000010200c7220 */ /* 0x040fe20000400000 */
[----:B------:R-:W-:Y:S01]  /*83e0*/  FFMA R9, R35, R44, R9 ;  /* 0x0000002c23097223 */ /* 0x000fe20000000009 */
[----:B------:R-:W-:Y:S01]  /*83f0*/  SHF.L.U32 R47, R51, 0x10, RZ ;  /* 0x00000010332f7819 */ /* 0x000fe200000006ff */
[C---:B------:R-:W-:Y:S01]  /*8400*/  FMUL R13, R32.reuse, R17 ;  /* 0x00000011200d7220 */ /* 0x040fe20000400000 */
[----:B------:R-:W-:Y:S01]  /*8410*/  FFMA R10, R35, R43, R10 ;  /* 0x0000002b230a7223 */ /* 0x000fe2000000000a */
[----:B------:R-:W-:Y:S01]  /*8420*/  LOP3.LUT R50, R51, 0xffff0000, RZ, 0xc0, !PT ;  /* 0xffff000033327812 */ /* 0x000fe200078ec0ff */
[C---:B------:R-:W-:Y:S01]  /*8430*/  FMUL R14, R32.reuse, R18 ;  /* 0x00000012200e7220 */ /* 0x040fe20000400000 */
[----:B------:R-:W-:Y:S01]  /*8440*/  FFMA R15, R35, R46, R15 ;  /* 0x0000002e230f7223 */ /* 0x000fe2000000000f */
[----:B------:R-:W-:Y:S01]  /*8450*/  FMUL R19, R32, R19 ;  /* 0x0000001320137220 */ /* 0x000fe20000400000 */
[----:B------:R-:W-:Y:S01]  /*8460*/  F2FP.BF16.F32.PACK_AB R64, R5, R4 ;  /* 0x000000040540723e */ /* 0x000fe200000010ff */
[C---:B------:R-:W-:Y:S01]  /*8470*/  FFMA R12, R35.reuse, R45, R12 ;  /* 0x0000002d230c7223 */ /* 0x040fe2000000000c */
[----:B------:R-:W-:Y:S01]  /*8480*/  F2FP.BF16.F32.PACK_AB R65, R0, R6 ;  /* 0x000000060041723e */ /* 0x000fe200000010ff */
[----:B------:R-:W-:Y:S01]  /*8490*/  FFMA R13, R35, R48, R13 ;  /* 0x00000030230d7223 */ /* 0x000fe2000000000d */
[----:B------:R-:W-:Y:S01]  /*84a0*/  F2FP.BF16.F32.PACK_AB R66, R3, R2 ;  /* 0x000000020342723e */ /* 0x000fe200000010ff */
[----:B------:R-:W-:Y:S01]  /*84b0*/  FFMA R14, R35, R47, R14 ;  /* 0x0000002f230e7223 */ /* 0x000fe2000000000e */
[----:B------:R-:W-:Y:S01]  /*84c0*/  F2FP.BF16.F32.PACK_AB R67, R11, R7 ;  /* 0x000000070b43723e */ /* 0x000fe200000010ff */
[----:B------:R-:W-:Y:S01]  /*84d0*/  FFMA R19, R35, R50, R19 ;  /* 0x0000003223137223 */ /* 0x000fe20000000013 */
[----:B------:R-:W-:Y:S02]  /*84e0*/  F2FP.BF16.F32.PACK_AB R80, R9, R8 ;  /* 0x000000080950723e */ /* 0x000fe400000010ff */
[----:B------:R-:W-:Y:S01]  /*84f0*/  F2FP.BF16.F32.PACK_AB R81, R15, R10 ;  /* 0x0000000a0f51723e */ /* 0x000fe200000010ff */
[----:B------:R1:W-:Y:S01]  /*8500*/  STS.128 [R85+0x400], R64 ;  /* 0x0004004055007388 */ /* 0x0003e20000000c00 */
        /* <DEDUP_REMOVED lines=11> */
[----:B------:R-:W-:Y:S02]  /*85c0*/  UIADD3 UR12, UP0, UPT, UR54, 0x680, URZ ;  /* 0x00000680360c7890 */ /* 0x000fe4000ff1e0ff */
[----:B------:R-:W-:Y:S02]  /*85d0*/  ULEA UR4, UR43, UR48, 0xc ;  /* 0x000000302b047291 */ /* 0x000fe4000f8e60ff */
[----:B------:R-:W-:Y:S02]  /*85e0*/  UIADD3 UR9, UPT, UPT, UR41, 0x10, URZ ;  /* 0x0000001029097890 */ /* 0x000fe4000fffe0ff */
[----:B------:R-:W-:Y:S02]  /*85f0*/  UIADD3 UR8, UPT, UPT, UR4, 0x400, URZ ;  /* 0x0000040004087890 */ /* 0x000fe4000fffe0ff */
[----:B------:R-:W-:Y:S01]  /*8600*/  UIADD3.X UR13, UPT, UPT, URZ, UR55, URZ, UP0, !UPT ;  /* 0x00000037ff0d7290 */ /* 0x000fe200087fe4ff */
[----:B------:R-:W-:Y:S01]  /*8610*/  UMOV UR10, UR42 ;  /* 0x0000002a000a7c82 */ /* 0x000fe20008000000 */
[----:B------:R-:W-:Y:S01]  /*8620*/  UMOV UR11, UR36 ;  /* 0x00000024000b7c82 */ /* 0x000fe20008000000 */
[----:B------:R-:W-:Y:S02]  /*8630*/  UIADD3 UR5, UPT, UPT, UR41, 0x30, URZ ;  /* 0x0000003029057890 */ /* 0x000fe4000fffe0ff */
[----:B------:R-:W-:Y:S01]  /*8640*/  UIADD3 UR4, UPT, UPT, UR4, 0xc00, URZ ;  /* 0x00000c0004047890 */ /* 0x000fe2000fffe0ff */
[----:B------:R-:W-:Y:S03]  /*8650*/  UMOV UR6, UR42 ;  /* 0x0000002a00067c82 */ /* 0x000fe60008000000 */
[----:B------:R2:W-:Y:S01]  /*8660*/  UTMASTG.3D [UR8], [UR12] ;  /* 0x000000080c0073b5 */ /* 0x0005e20008010000 */
[----:B------:R-:W-:Y:S04]  /*8670*/  UMOV UR7, UR36 ;  /* 0x0000002400077c82 */ /* 0x000fe80008000000 */
[----:B------:R2:W-:Y:S02]  /*8680*/  UTMASTG.3D [UR4], [UR12] ;  /* 0x000000040c0073b5 */ /* 0x0005e40008010000 */
[----:B--2---:R0:W-:Y:S02]  /*8690*/  UTMACMDFLUSH ;  /* 0x00000000000079b7 */ /* 0x0041e40000000000 */
.L_x_156:
[----:B------:R-:W-:Y:S05]  /*86a0*/  BSYNC.RECONVERGENT B0 ;  /* 0x0000000000007941 */ /* 0x000fea0003800200 */
.L_x_155:
[----:B------:R-:W-:Y:S01]  /*86b0*/  UIADD3 UR43, UPT, UPT, UR43, 0x1, URZ ;  /* 0x000000012b2b7890 */ /* 0x000fe2000fffe0ff */
[----:B------:R-:W-:Y:S03]  /*86c0*/  BSSY.RECONVERGENT B0, `(.L_x_157) ;  /* 0x0000008000007945 */ /* 0x000fe60003800200 */
[----:B------:R-:W-:Y:S04]  /*86d0*/  UISETP.NE.AND UP0, UPT, UR43, 0x3, UPT ;  /* 0x000000032b00788c */ /* 0x000fe8000bf05270 */
[----:B------:R-:W-:Y:S02]  /*86e0*/  UISETP.EQ.XOR UP1, UPT, UR40, 0x3, !UP0 ;  /* 0x000000032800788c */ /* 0x000fe4000c722a70 */
[----:B------:R-:W-:Y:S02]  /*86f0*/  USEL UR56, UR43, URZ, UP0 ;  /* 0x000000ff2b387287 */ /* 0x000fe40008000000 */
[----:B------:R-:W-:Y:S04]  /*8700*/  USEL UR4, URZ, 0x1, !UP1 ;  /* 0x00000001ff047887 */ /* 0x000fe8000c800000 */
[----:B------:R-:W-:Y:S01]  /*8710*/  ULOP3.LUT UR51, UR51, UR4, URZ, 0x3c, !UPT ;  /* 0x0000000433337292 */ /* 0x000fe2000f8e3cff */
[----:B------:R-:W-:Y:S11]  /*8720*/  @P0 BRA `(.L_x_158) ;  /* 0x0000000000040947 */ /* 0x000ff60003800000 */
[----:B------:R-:W-:Y:S04]  /*8730*/  DEPBAR.LE SB0, 0x1 ;  /* 0x000080400000791a */ /* 0x000fe80000000000 */
.L_x_158:
[----:B------:R-:W-:Y:S05]  /*8740*/  BSYNC.RECONVERGENT B0 ;  /* 0x0000000000007941 */ /* 0x000fea0003800200 */
.L_x_157:
[----:B------:R-:W-:Y:S01]  /*8750*/  BAR.SYNC.DEFER_BLOCKING 0x1, 0x80 ;  /* 0x0042000000007b1d */ /* 0x000fe20000010000 */
[----:B------:R-:W-:Y:S01]  /*8760*/  UISETP.NE.AND UP0, UPT, UR50, -0x2, UPT ;  /* 0xfffffffe3200788c */ /* 0x000fe2000bf05270 */
[----:B------:R-:W-:Y:S08]  /*8770*/  IADD3 R0, PT, PT, R30, 0x1, RZ ;  /* 0x000000011e007810 */ /* 0x000ff00007ffe0ff */
[----:B------:R-:W-:Y:S05]  /*8780*/  BRA.U !UP0, `(.L_x_159) ;  /* 0x0000000108287547 */ /* 0x000fea000b800000 */
[----:B------:R-:W-:Y:S01]  /*8790*/  ISETP.NE.AND P0, PT, R79, RZ, PT ;  /* 0x000000ff4f00720c */ /* 0x000fe20003f05270 */
[----:B------:R-:W-:Y:S01]  /*87a0*/  IMAD.U32 R3, RZ, RZ, UR49 ;  /* 0x00000031ff037e24 */ /* 0x000fe2000f8e00ff */
[----:B------:R-:W-:Y:S01]  /*87b0*/  UIADD3 UR49, UPT, UPT, UR49, 0x1, URZ ;  /* 0x0000000131317890 */ /* 0x000fe2000fffe0ff */
[----:B------:R-:W-:Y:S03]  /*87c0*/  IMAD.U32 R2, RZ, RZ, UR37 ;  /* 0x00000025ff027e24 */ /* 0x000fe6000f8e00ff */
[----:B------:R-:W-:Y:S04]  /*87d0*/  UISETP.NE.AND UP0, UPT, UR49, 0x3, UPT ;  /* 0x000000033100788c */ /* 0x000fe8000bf05270 */
[----:B------:R-:W-:Y:S03]  /*87e0*/  USEL UR49, UR49, URZ, UP0 ;  /* 0x000000ff31317287 */ /* 0x000fe60008000000 */
[----:B------:R-:W-:Y:S05]  /*87f0*/  @P0 LEA R3, R3, UR48, 0x3 ;  /* 0x0000003003030c11 */ /* 0x000fea000f8e18ff */
[----:B------:R-:W-:Y:S05]  /*8800*/  @P0 VIADD R3, R3, 0x248 ;  /* 0x0000024803030836 */ /* 0x000fea0000000000 */
[----:B------:R-:W-:Y:S04]  /*8810*/  @P0 PRMT R2, R2, 0x654, R3 ;  /* 0x0000065402020816 */ /* 0x000fe80000000003 */
[----:B------:R2:W-:Y:S03]  /*8820*/  @P0 SYNCS.ARRIVE.TRANS64.RED.A1T0 RZ, [R2+URZ], RZ ;  /* 0x000000ff02ff09a7 */ /* 0x0005e600081004ff */
.L_x_159:
[----:B------:R-:W-:Y:S01]  /*8830*/  ISETP.NE.AND P2, PT, R75, RZ, PT ;  /* 0x000000ff4b00720c */ /* 0x000fe20003f45270 */
[----:B------:R-:W-:Y:S01]  /*8840*/  UIADD3 UR50, UPT, UPT, UR50, 0x2, URZ ;  /* 0x0000000232327890 */ /* 0x000fe2000fffe0ff */
[----:B------:R-:W-:Y:S01]  /*8850*/  ISETP.NE.AND P0, PT, R78, 0x2, PT ;  /* 0x000000024e00780c */ /* 0x000fe20003f05270 */
[----:B------:R-:W-:Y:S01]  /*8860*/  IMAD.IADD R20, R29, 0x1, R58 ;  /* 0x000000011d147824 */ /* 0x000fe200078e023a */
[----:B------:R-:W-:Y:S01]  /*8870*/  ISETP.NE.AND P1, PT, R0, 0x4, PT ;  /* 0x000000040000780c */ /* 0x000fe20003f25270 */
[----:B------:R-:W-:Y:S01]  /*8880*/  IMAD.IADD R21, R31, 0x1, R60 ;  /* 0x000000011f157824 */ /* 0x000fe200078e023c */
[----:B------:R-:W-:Y:S02]  /*8890*/  SEL R3, RZ, 0x1, P0 ;  /* 0x00000001ff037807 */ /* 0x000fe40000000000 */
[----:B--2---:R-:W-:Y:S02]  /*88a0*/  SEL R2, RZ, 0x1, P1 ;  /* 0x00000001ff027807 */ /* 0x004fe40000800000 */
[----:B------:R-:W-:Y:S02]  /*88b0*/  LOP3.LUT R72, R72, R3, RZ, 0x3c, !PT ;  /* 0x0000000348487212 */ /* 0x000fe400078e3cff */
[----:B------:R-:W-:Y:S02]  /*88c0*/  LOP3.LUT R73, R73, R2, RZ, 0x3c, !PT ;  /* 0x0000000249497212 */ /* 0x000fe400078e3cff */
[----:B------:R-:W-:Y:S02]  /*88d0*/  @P2 R2UR UR36, R71 ;  /* 0x00000000472422ca */ /* 0x000fe400000e0000 */
[----:B------:R-:W-:Y:S02]  /*88e0*/  SEL R78, R78, RZ, P0 ;  /* 0x000000ff4e4e7207 */ /* 0x000fe40000000000 */
[----:B------:R-:W-:Y:S01]  /*88f0*/  SEL R30, R0, RZ, P1 ;  /* 0x000000ff001e7207 */ /* 0x000fe20000800000 */
[----:B------:R-:W-:Y:S10]  /*8900*/  @P2 BRA `(.L_x_160) ;  /* 0xffffffdc00c82947 */ /* 0x000ff4000383ffff */
[----:B------:R-:W-:-:S09]  /*8910*/  UISETP.NE.AND UP0, UPT, UR53, URZ, UPT ;  /* 0x000000ff3500728c */ /* 0x000fd2000bf05270 */
[----:B------:R-:W-:Y:S05]  /*8920*/  BRA.U !UP0, `(.L_x_161) ;  /* 0x0000000108487547 */ /* 0x000fea000b800000 */
[----:B------:R-:W2:Y:S02]  /*8930*/  LDCU.64 UR4, c[0x0][0x890] ;  /* 0x00011200ff0477ac */ /* 0x000ea40008000a00 */
[----:B--2---:R-:W-:-:S04]  /*8940*/  UISETP.NE.U32.AND UP0, UPT, UR4, URZ, UPT ;  /* 0x000000ff0400728c */ /* 0x004fc8000bf05070 */
[----:B------:R-:W-:-:S09]  /*8950*/  UISETP.NE.AND.EX UP0, UPT, UR5, URZ, UPT, UP0 ;  /* 0x000000ff0500728c */ /* 0x000fd2000bf05300 */
[----:B------:R-:W-:Y:S05]  /*8960*/  BRA.U UP0, `(.L_x_162) ;  /* 0x00000001000c7547 */ /* 0x000fea000b800000 */
[----:B------:R-:W-:-:S13]  /*8970*/  FSETP.NEU.AND P0, PT, R35, RZ, PT ;  /* 0x000000ff2300720b */ /* 0x000fda0003f0d000 */
[----:B------:R-:W-:Y:S05]  /*8980*/  @!P0 EXIT ;  /* 0x000000000000894d */ /* 0x000fea0003800000 */
[----:B------:R-:W-:Y:S05]  /*8990*/  BRA `(.L_x_161) ;  /* 0x00000000002c7947 */ /* 0x000fea0003800000 */
.L_x_162:
[----:B------:R-:W-:Y:S01]  /*89a0*/  ISETP.NE.AND P0, PT, R77, RZ, PT ;  /* 0x000000ff4d00720c */ /* 0x000fe20003f05270 */
[----:B------:R-:W-:-:S12]  /*89b0*/  BSSY.RECONVERGENT B0, `(.L_x_161) ;  /* 0x0000009000007945 */ /* 0x000fd80003800200 */
[----:B------:R-:W-:Y:S05]  /*89c0*/  @P0 BRA `(.L_x_163) ;  /* 0x0000000000140947 */ /* 0x000fea0003800000 */
[----:B------:R-:W2:Y:S02]  /*89d0*/  LDCU.64 UR4, c[0x0][0x888] ;  /* 0x00011100ff0477ac */ /* 0x000ea40008000a00 */
[----:B--2---:R-:W-:-:S04]  /*89e0*/  ISETP.NE.U32.AND P0, PT, RZ, UR4, PT ;  /* 0x00000004ff007c0c */ /* 0x004fc8000bf05070 */
[----:B------:R-:W-:-:S13]  /*89f0*/  ISETP.NE.AND.EX P0, PT, RZ, UR5, PT, P0 ;  /* 0x00000005ff007c0c */ /* 0x000fda000bf05300 */
[----:B------:R-:W-:Y:S05]  /*8a00*/  @!P0 EXIT ;  /* 0x000000000000894d */ /* 0x000fea0003800000 */
[----:B------:R-:W-:Y:S05]  /*8a10*/  BRA `(.L_x_164) ;  /* 0x0000000000087947 */ /* 0x000fea0003800000 */
.L_x_163:
[----:B------:R-:W-:-:S13]  /*8a20*/  FSETP.NEU.AND P0, PT, R35, RZ, PT ;  /* 0x000000ff2300720b */ /* 0x000fda0003f0d000 */
[----:B------:R-:W-:Y:S05]  /*8a30*/  @!P0 EXIT ;  /* 0x000000000000894d */ /* 0x000fea0003800000 */
.L_x_164:
[----:B------:R-:W-:Y:S05]  /*8a40*/  BSYNC.RECONVERGENT B0 ;  /* 0x0000000000007941 */ /* 0x000fea0003800200 */
.L_x_161:
[----:B------:R-:W-:Y:S01]  /*8a50*/  ULEA UR4, UR49, UR48, 0x3 ;  /* 0x0000003031047291 */ /* 0x000fe2000f8e18ff */
[----:B------:R-:W-:-:S04]  /*8a60*/  DEPBAR.LE SB0, 0x0 ;  /* 0x000080000000791a */ /* 0x000fc80000000000 */
[----:B------:R-:W-:-:S04]  /*8a70*/  UIADD3 UR4, UPT, UPT, UR4, 0x248, URZ ;  /* 0x0000024804047890 */ /* 0x000fc8000fffe0ff */
[----:B------:R-:W-:-:S09]  /*8a80*/  UPRMT UR4, UR37, 0x654, UR4 ;  /* 0x0000065425047896 */ /* 0x000fd20008000004 */
[----:B------:R-:W-:Y:S01]  /*8a90*/  SYNCS.ARRIVE.TRANS64.RED.A1T0 RZ, [UR4], RZ ;  /* 0x000000ffffff79a7 */ /* 0x000fe20008100404 */
[----:B------:R-:W-:Y:S05]  /*8aa0*/  EXIT ;  /* 0x000000000000794d */ /* 0x000fea0003800000 */
.L_x_25:
[----:B--2---:R2:W4:Y:S02]  /*8ab0*/  SYNCS.PHASECHK.TRANS64.TRYWAIT P0, [R3+URZ+0x2e0], R2 ;  /* 0x0002e002030075a7 */ /* 0x00452400080011ff */
[----:B----4-:R-:W-:Y:S05]  /*8ac0*/  @!P0 NANOSLEEP.SYNCS 0x989680 ;  /* 0x009896800000895d */ /* 0x010fea0003900000 */
[----:B------:R-:W4:Y:S02]  /*8ad0*/  @!P0 SYNCS.PHASECHK.TRANS64 P0, [R3+URZ+0x2e0], R2 ;  /* 0x0002e002030085a7 */ /* 0x000f2400080010ff */
[----:B----4-:R-:W-:Y:S05]  /*8ae0*/  @!P0 BRA `(.L_x_25) ;  /* 0xfffffffc00f08947 */ /* 0x010fea000383ffff */
[----:B------:R-:W-:Y:S05]  /*8af0*/  BRA `(.L_x_165) ;  /* 0xffffff9000447947 */ /* 0x000fea000383ffff */
.L_x_28:
[----:B-1----:R-:W-:-:S07]  /*8b00*/  MOV R2, UR33 ;  /* 0x0000002100027c02 */ /* 0x002fce0008000f00 */
.L_x_166:
[----:B-1----:R1:W2:Y:S02]  /*8b10*/  SYNCS.PHASECHK.TRANS64.TRYWAIT P0, [R2+URZ+0x118], R5 ;  /* 0x00011805020075a7 */ /* 0x0022a400080011ff */
[----:B--2---:R-:W-:Y:S05]  /*8b20*/  @!P0 NANOSLEEP.SYNCS 0x989680 ;  /* 0x009896800000895d */ /* 0x004fea0003900000 */
[----:B------:R-:W2:Y:S02]  /*8b30*/  @!P0 SYNCS.PHASECHK.TRANS64 P0, [R2+URZ+0x118], R5 ;  /* 0x00011805020085a7 */ /* 0x000ea400080010ff */
[----:B--2---:R-:W-:Y:S05]  /*8b40*/  @!P0 BRA `(.L_x_166) ;  /* 0xfffffffc00f08947 */ /* 0x004fea000383ffff */
[----:B------:R-:W-:Y:S05]  /*8b50*/  BRA `(.L_x_27) ;  /* 0xffffff9000ac7947 */ /* 0x000fea000383ffff */
.L_x_35:
[----:B-1----:R-:W-:-:S07]  /*8b60*/  MOV R2, UR17 ;  /* 0x0000001100027c02 */ /* 0x002fce0008000f00 */
.L_x_167:
[----:B-1----:R1:W2:Y:S02]  /*8b70*/  SYNCS.PHASECHK.TRANS64.TRYWAIT P0, [R2+URZ+0x118], R5 ;  /* 0x00011805020075a7 */ /* 0x0022a400080011ff */
[----:B--2---:R-:W-:Y:S05]  /*8b80*/  @!P0 NANOSLEEP.SYNCS 0x989680 ;  /* 0x009896800000895d */ /* 0x004fea0003900000 */
[----:B------:R-:W2:Y:S02]  /*8b90*/  @!P0 SYNCS.PHASECHK.TRANS64 P0, [R2+URZ+0x118], R5 ;  /* 0x00011805020085a7 */ /* 0x000ea400080010ff */
[----:B--2---:R-:W-:Y:S05]  /*8ba0*/  @!P0 BRA `(.L_x_167) ;  /* 0xfffffffc00f08947 */ /* 0x004fea000383ffff */
[----:B------:R-:W-:Y:S05]  /*8bb0*/  BRA `(.L_x_34) ;  /* 0xffffff9400687947 */ /* 0x000fea000383ffff */
.L_x_40:
[----:B-1----:R1:W2:Y:S02]  /*8bc0*/  SYNCS.PHASECHK.TRANS64.TRYWAIT P0, [R2+URZ+0x270], R3 ;  /* 0x00027003020075a7 */ /* 0x0022a400080011ff */
[----:B--2---:R-:W-:Y:S05]  /*8bd0*/  @!P0 NANOSLEEP.SYNCS 0x989680 ;  /* 0x009896800000895d */ /* 0x004fea0003900000 */
[----:B------:R-:W2:Y:S02]  /*8be0*/  @!P0 SYNCS.PHASECHK.TRANS64 P0, [R2+URZ+0x270], R3 ;  /* 0x00027003020085a7 */ /* 0x000ea400080010ff */
[----:B--2---:R-:W-:Y:S05]  /*8bf0*/  @!P0 BRA `(.L_x_40) ;  /* 0xfffffffc00f08947 */ /* 0x004fea000383ffff */
[----:B------:R-:W-:Y:S05]  /*8c00*/  BRA `(.L_x_168) ;  /* 0xffffff98000c7947 */ /* 0x000fea000383ffff */
.L_x_44:
[----:B---3--:R-:W-:-:S07]  /*8c10*/  MOV R0, UR4 ;  /* 0x0000000400007c02 */ /* 0x008fce0008000f00 */
.L_x_169:
[----:B-1----:R1:W2:Y:S02]  /*8c20*/  SYNCS.PHASECHK.TRANS64.TRYWAIT P0, [R0+URZ], R3 ;  /* 0x00000003000075a7 */ /* 0x0022a400080011ff */
[----:B--2---:R-:W-:Y:S05]  /*8c30*/  @!P0 NANOSLEEP.SYNCS 0x989680 ;  /* 0x009896800000895d */ /* 0x004fea0003900000 */
[----:B------:R-:W2:Y:S02]  /*8c40*/  @!P0 SYNCS.PHASECHK.TRANS64 P0, [R0+URZ], R3 ;  /* 0x00000003000085a7 */ /* 0x000ea400080010ff */
[----:B--2---:R-:W-:Y:S05]  /*8c50*/  @!P0 BRA `(.L_x_169) ;  /* 0xfffffffc00f08947 */ /* 0x004fea000383ffff */
[----:B------:R-:W-:Y:S05]  /*8c60*/  BRA `(.L_x_170) ;  /* 0xffffff9c007c7947 */ /* 0x000fea000383ffff */
.L_x_45:
[----:B---3--:R-:W-:-:S07]  /*8c70*/  MOV R0, UR4 ;  /* 0x0000000400007c02 */ /* 0x008fce0008000f00 */
.L_x_171:
[----:B-1----:R1:W2:Y:S02]  /*8c80*/  SYNCS.PHASECHK.TRANS64.TRYWAIT P0, [R0+URZ], R3 ;  /* 0x00000003000075a7 */ /* 0x0022a400080011ff */
[----:B--2---:R-:W-:Y:S05]  /*8c90*/  @!P0 NANOSLEEP.SYNCS 0x989680 ;  /* 0x009896800000895d */ /* 0x004fea0003900000 */
[----:B------:R-:W2:Y:S02]  /*8ca0*/  @!P0 SYNCS.PHASECHK.TRANS64 P0, [R0+URZ], R3 ;  /* 0x00000003000085a7 */ /* 0x000ea400080010ff */
[----:B--2---:R-:W-:Y:S05]  /*8cb0*/  @!P0 BRA `(.L_x_171) ;  /* 0xfffffffc00f08947 */ /* 0x004fea000383ffff */
[----:B------:R-:W-:Y:S05]  /*8cc0*/  BRA `(.L_x_172) ;  /* 0xffffff9c00887947 */ /* 0x000fea000383ffff */
.L_x_46:
[----:B---3--:R-:W-:-:S07]  /*8cd0*/  MOV R0, UR4 ;  /* 0x0000000400007c02 */ /* 0x008fce0008000f00 */
.L_x_173:
[----:B-1----:R1:W2:Y:S02]  /*8ce0*/  SYNCS.PHASECHK.TRANS64.TRYWAIT P0, [R0+URZ], R3 ;  /* 0x00000003000075a7 */ /* 0x0022a400080011ff */
[----:B--2---:R-:W-:Y:S05]  /*8cf0*/  @!P0 NANOSLEEP.SYNCS 0x989680 ;  /* 0x009896800000895d */ /* 0x004fea0003900000 */
[----:B------:R-:W2:Y:S02]  /*8d00*/  @!P0 SYNCS.PHASECHK.TRANS64 P0, [R0+URZ], R3 ;  /* 0x00000003000085a7 */ /* 0x000ea400080010ff */
[----:B--2---:R-:W-:Y:S05]  /*8d10*/  @!P0 BRA `(.L_x_173) ;  /* 0xfffffffc00f08947 */ /* 0x004fea000383ffff */
[----:B------:R-:W-:Y:S05]  /*8d20*/  BRA `(.L_x_174) ;  /* 0xffffff9c00947947 */ /* 0x000fea000383ffff */
.L_x_47:
[----:B---3--:R-:W-:-:S07]  /*8d30*/  MOV R0, UR4 ;  /* 0x0000000400007c02 */ /* 0x008fce0008000f00 */
.L_x_175:
[----:B-1----:R1:W2:Y:S02]  /*8d40*/  SYNCS.PHASECHK.TRANS64.TRYWAIT P0, [R0+URZ], R3 ;  /* 0x00000003000075a7 */ /* 0x0022a400080011ff */
[----:B--2---:R-:W-:Y:S05]  /*8d50*/  @!P0 NANOSLEEP.SYNCS 0x989680 ;  /* 0x009896800000895d */ /* 0x004fea0003900000 */
[----:B------:R-:W2:Y:S02]  /*8d60*/  @!P0 SYNCS.PHASECHK.TRANS64 P0, [R0+URZ], R3 ;  /* 0x00000003000085a7 */ /* 0x000ea400080010ff */
[----:B--2---:R-:W-:Y:S05]  /*8d70*/  @!P0 BRA `(.L_x_175) ;  /* 0xfffffffc00f08947 */ /* 0x004fea000383ffff */
[----:B------:R-:W-:Y:S05]  /*8d80*/  BRA `(.L_x_176) ;  /* 0xffffff9c00a07947 */ /* 0x000fea000383ffff */
.L_x_48:
[----:B---3--:R-:W-:-:S07]  /*8d90*/  MOV R0, UR4 ;  /* 0x0000000400007c02 */ /* 0x008fce0008000f00 */
.L_x_177:
[----:B-1----:R1:W2:Y:S02]  /*8da0*/  SYNCS.PHASECHK.TRANS64.TRYWAIT P0, [R0+URZ], R3 ;  /* 0x00000003000075a7 */ /* 0x0022a400080011ff */
[----:B--2---:R-:W-:Y:S05]  /*8db0*/  @!P0 NANOSLEEP.SYNCS 0x989680 ;  /* 0x009896800000895d */ /* 0x004fea0003900000 */
[----:B------:R-:W2:Y:S02]  /*8dc0*/  @!P0 SYNCS.PHASECHK.TRANS64 P0, [R0+URZ], R3 ;  /* 0x00000003000085a7 */ /* 0x000ea400080010ff */
[----:B--2---:R-:W-:Y:S05]  /*8dd0*/  @!P0 BRA `(.L_x_177) ;  /* 0xfffffffc00f08947 */ /* 0x004fea000383ffff */
[----:B------:R-:W-:Y:S05]  /*8de0*/  BRA `(.L_x_178) ;  /* 0xffffff9c00ac7947 */ /* 0x000fea000383ffff */
.L_x_49:
[----:B---3--:R-:W-:-:S07]  /*8df0*/  MOV R0, UR4 ;  /* 0x0000000400007c02 */ /* 0x008fce0008000f00 */
.L_x_179:
[----:B-1----:R1:W2:Y:S02]  /*8e00*/  SYNCS.PHASECHK.TRANS64.TRYWAIT P0, [R0+URZ], R3 ;  /* 0x00000003000075a7 */ /* 0x0022a400080011ff */
[----:B--2---:R-:W-:Y:S05]  /*8e10*/  @!P0 NANOSLEEP.SYNCS 0x989680 ;  /* 0x009896800000895d */ /* 0x004fea0003900000 */
[----:B------:R-:W2:Y:S02]  /*8e20*/  @!P0 SYNCS.PHASECHK.TRANS64 P0, [R0+URZ], R3 ;  /* 0x00000003000085a7 */ /* 0x000ea400080010ff */
[----:B--2---:R-:W-:Y:S05]  /*8e30*/  @!P0 BRA `(.L_x_179) ;  /* 0xfffffffc00f08947 */ /* 0x004fea000383ffff */
[----:B------:R-:W-:Y:S05]  /*8e40*/  BRA `(.L_x_180) ;  /* 0xffffff9c00b87947 */ /* 0x000fea000383ffff */
.L_x_50:
[----:B---3--:R-:W-:-:S07]  /*8e50*/  MOV R0, UR4 ;  /* 0x0000000400007c02 */ /* 0x008fce0008000f00 */
.L_x_181:
[----:B-1----:R1:W2:Y:S02]  /*8e60*/  SYNCS.PHASECHK.TRANS64.TRYWAIT P0, [R0+URZ], R3 ;  /* 0x00000003000075a7 */ /* 0x0022a400080011ff */
[----:B--2---:R-:W-:Y:S05]  /*8e70*/  @!P0 NANOSLEEP.SYNCS 0x989680 ;  /* 0x009896800000895d */ /* 0x004fea0003900000 */
[----:B------:R-:W2:Y:S02]  /*8e80*/  @!P0 SYNCS.PHASECHK.TRANS64 P0, [R0+URZ], R3 ;  /* 0x00000003000085a7 */ /* 0x000ea400080010ff */
[----:B--2---:R-:W-:Y:S05]  /*8e90*/  @!P0 BRA `(.L_x_181) ;  /* 0xfffffffc00f08947 */ /* 0x004fea000383ffff */
[----:B------:R-:W-:Y:S05]  /*8ea0*/  BRA `(.L_x_182) ;  /* 0xffffff9c00c47947 */ /* 0x000fea000383ffff */
.L_x_51:
[----:B---3--:R-:W-:-:S07]  /*8eb0*/  MOV R0, UR4 ;  /* 0x0000000400007c02 */ /* 0x008fce0008000f00 */
.L_x_183:
[----:B-1----:R1:W2:Y:S02]  /*8ec0*/  SYNCS.PHASECHK.TRANS64.TRYWAIT P0, [R0+URZ], R3 ;  /* 0x00000003000075a7 */ /* 0x0022a400080011ff */
[----:B--2---:R-:W-:Y:S05]  /*8ed0*/  @!P0 NANOSLEEP.SYNCS 0x989680 ;  /* 0x009896800000895d */ /* 0x004fea0003900000 */
[----:B------:R-:W2:Y:S02]  /*8ee0*/  @!P0 SYNCS.PHASECHK.TRANS64 P0, [R0+URZ], R3 ;  /* 0x00000003000085a7 */ /* 0x000ea400080010ff */
[----:B--2---:R-:W-:Y:S05]  /*8ef0*/  @!P0 BRA `(.L_x_183) ;  /* 0xfffffffc00f08947 */ /* 0x004fea000383ffff */
[----:B------:R-:W-:Y:S05]  /*8f00*/  BRA `(.L_x_184) ;  /* 0xffffff9c00d07947 */ /* 0x000fea000383ffff */
.L_x_52:
[----:B---3--:R-:W-:-:S07]  /*8f10*/  MOV R0, UR4 ;  /* 0x0000000400007c02 */ /* 0x008fce0008000f00 */
.L_x_185:
[----:B-1----:R1:W2:Y:S02]  /*8f20*/  SYNCS.PHASECHK.TRANS64.TRYWAIT P0, [R0+URZ], R3 ;  /* 0x00000003000075a7 */ /* 0x0022a400080011ff */
[----:B--2---:R-:W-:Y:S05]  /*8f30*/  @!P0 NANOSLEEP.SYNCS 0x989680 ;  /* 0x009896800000895d */ /* 0x004fea0003900000 */
[----:B------:R-:W2:Y:S02]  /*8f40*/  @!P0 SYNCS.PHASECHK.TRANS64 P0, [R0+URZ], R3 ;  /* 0x00000003000085a7 */ /* 0x000ea400080010ff */
[----:B--2---:R-:W-:Y:S05]  /*8f50*/  @!P0 BRA `(.L_x_185) ;  /* 0xfffffffc00f08947 */ /* 0x004fea000383ffff */
[----:B------:R-:W-:Y:S05]  /*8f60*/  BRA `(.L_x_186) ;  /* 0xffffff9c00dc7947 */ /* 0x000fea000383ffff */
.L_x_53:
[----:B---3--:R-:W-:-:S07]  /*8f70*/  MOV R0, UR4 ;  /* 0x0000000400007c02 */ /* 0x008fce0008000f00 */
.L_x_187:
[----:B-1----:R1:W2:Y:S02]  /*8f80*/  SYNCS.PHASECHK.TRANS64.TRYWAIT P0, [R0+URZ], R3 ;  /* 0x00000003000075a7 */ /* 0x0022a400080011ff */
[----:B--2---:R-:W-:Y:S05]  /*8f90*/  @!P0 NANOSLEEP.SYNCS 0x989680 ;  /* 0x009896800000895d */ /* 0x004fea0003900000 */
[----:B------:R-:W2:Y:S02]  /*8fa0*/  @!P0 SYNCS.PHASECHK.TRANS64 P0, [R0+URZ], R3 ;  /* 0x00000003000085a7 */ /* 0x000ea400080010ff */
[----:B--2---:R-:W-:Y:S05]  /*8fb0*/  @!P0 BRA `(.L_x_187) ;  /* 0xfffffffc00f08947 */ /* 0x004fea000383ffff */
[----:B------:R-:W-:Y:S05]  /*8fc0*/  BRA `(.L_x_188) ;  /* 0xffffff9c00e87947 */ /* 0x000fea000383ffff */
.L_x_54:
[----:B---3--:R-:W-:-:S07]  /*8fd0*/  MOV R0, UR4 ;  /* 0x0000000400007c02 */ /* 0x008fce0008000f00 */
.L_x_189:
[----:B-1----:R1:W2:Y:S02]  /*8fe0*/  SYNCS.PHASECHK.TRANS64.TRYWAIT P0, [R0+URZ], R3 ;  /* 0x00000003000075a7 */ /* 0x0022a400080011ff */
[----:B--2---:R-:W-:Y:S05]  /*8ff0*/  @!P0 NANOSLEEP.SYNCS 0x989680 ;  /* 0x009896800000895d */ /* 0x004fea0003900000 */
[----:B------:R-:W2:Y:S02]  /*9000*/  @!P0 SYNCS.PHASECHK.TRANS64 P0, [R0+URZ], R3 ;  /* 0x00000003000085a7 */ /* 0x000ea400080010ff */
[----:B--2---:R-:W-:Y:S05]  /*9010*/  @!P0 BRA `(.L_x_189) ;  /* 0xfffffffc00f08947 */ /* 0x004fea000383ffff */
[----:B------:R-:W-:Y:S05]  /*9020*/  BRA `(.L_x_190) ;  /* 0xffffff9c00f47947 */ /* 0x000fea000383ffff */
.L_x_55:
[----:B---3--:R-:W-:-:S07]  /*9030*/  MOV R0, UR4 ;  /* 0x0000000400007c02 */ /* 0x008fce0008000f00 */
.L_x_191:
[----:B-1----:R1:W2:Y:S02]  /*9040*/  SYNCS.PHASECHK.TRANS64.TRYWAIT P0, [R0+URZ], R3 ;  /* 0x00000003000075a7 */ /* 0x0022a400080011ff */
[----:B--2---:R-:W-:Y:S05]  /*9050*/  @!P0 NANOSLEEP.SYNCS 0x989680 ;  /* 0x009896800000895d */ /* 0x004fea0003900000 */
[----:B------:R-:W2:Y:S02]  /*9060*/  @!P0 SYNCS.PHASECHK.TRANS64 P0, [R0+URZ], R3 ;  /* 0x00000003000085a7 */ /* 0x000ea400080010ff */
[----:B--2---:R-:W-:Y:S05]  /*9070*/  @!P0 BRA `(.L_x_191) ;  /* 0xfffffffc00f08947 */ /* 0x004fea000383ffff */
[----:B------:R-:W-:Y:S05]  /*9080*/  BRA `(.L_x_192) ;  /* 0xffffffa000007947 */ /* 0x000fea000383ffff */
.L_x_56:
[----:B---3--:R-:W-:-:S07]  /*9090*/  MOV R0, UR4 ;  /* 0x0000000400007c02 */ /* 0x008fce0008000f00 */
.L_x_193:
[----:B-1----:R1:W2:Y:S02]  /*90a0*/  SYNCS.PHASECHK.TRANS64.TRYWAIT P0, [R0+URZ], R3 ;  /* 0x00000003000075a7 */ /* 0x0022a400080011ff */
[----:B--2---:R-:W-:Y:S05]  /*90b0*/  @!P0 NANOSLEEP.SYNCS 0x989680 ;  /* 0x009896800000895d */ /* 0x004fea0003900000 */
[----:B------:R-:W2:Y:S02]  /*90c0*/  @!P0 SYNCS.PHASECHK.TRANS64 P0, [R0+URZ], R3 ;  /* 0x00000003000085a7 */ /* 0x000ea400080010ff */
[----:B--2---:R-:W-:Y:S05]  /*90d0*/  @!P0 BRA `(.L_x_193) ;  /* 0xfffffffc00f08947 */ /* 0x004fea000383ffff */
[----:B------:R-:W-:Y:S05]  /*90e0*/  BRA `(.L_x_194) ;  /* 0xffffffa0000c7947 */ /* 0x000fea000383ffff */
.L_x_57:
[----:B---3--:R-:W-:-:S07]  /*90f0*/  MOV R0, UR4 ;  /* 0x0000000400007c02 */ /* 0x008fce0008000f00 */
.L_x_195:
[----:B-1----:R1:W2:Y:S02]  /*9100*/  SYNCS.PHASECHK.TRANS64.TRYWAIT P0, [R0+URZ], R3 ;  /* 0x00000003000075a7 */ /* 0x0022a400080011ff */
[----:B--2---:R-:W-:Y:S05]  /*9110*/  @!P0 NANOSLEEP.SYNCS 0x989680 ;  /* 0x009896800000895d */ /* 0x004fea0003900000 */
[----:B------:R-:W2:Y:S02]  /*9120*/  @!P0 SYNCS.PHASECHK.TRANS64 P0, [R0+URZ], R3 ;  /* 0x00000003000085a7 */ /* 0x000ea400080010ff */
[----:B--2---:R-:W-:Y:S05]  /*9130*/  @!P0 BRA `(.L_x_195) ;  /* 0xfffffffc00f08947 */ /* 0x004fea000383ffff */
[----:B------:R-:W-:Y:S05]  /*9140*/  BRA `(.L_x_196) ;  /* 0xffffffa000187947 */ /* 0x000fea000383ffff */
.L_x_58:
[----:B---3--:R-:W-:-:S07]  /*9150*/  MOV R0, UR4 ;  /* 0x0000000400007c02 */ /* 0x008fce0008000f00 */
.L_x_197:
[----:B-1----:R1:W2:Y:S02]  /*9160*/  SYNCS.PHASECHK.TRANS64.TRYWAIT P0, [R0+URZ], R3 ;  /* 0x00000003000075a7 */ /* 0x0022a400080011ff */
[----:B--2---:R-:W-:Y:S05]  /*9170*/  @!P0 NANOSLEEP.SYNCS 0x989680 ;  /* 0x009896800000895d */ /* 0x004fea0003900000 */
[----:B------:R-:W2:Y:S02]  /*9180*/  @!P0 SYNCS.PHASECHK.TRANS64 P0, [R0+URZ], R3 ;  /* 0x00000003000085a7 */ /* 0x000ea400080010ff */
[----:B--2---:R-:W-:Y:S05]  /*9190*/  @!P0 BRA `(.L_x_197) ;  /* 0xfffffffc00f08947 */ /* 0x004fea000383ffff */
[----:B------:R-:W-:Y:S05]  /*91a0*/  BRA `(.L_x_198) ;  /* 0xffffffa000247947 */ /* 0x000fea000383ffff */
.L_x_59:
[----:B---3--:R-:W-:-:S07]  /*91b0*/  MOV R0, UR4 ;  /* 0x0000000400007c02 */ /* 0x008fce0008000f00 */
.L_x_199:
[----:B-1----:R1:W2:Y:S02]  /*91c0*/  SYNCS.PHASECHK.TRANS64.TRYWAIT P0, [R0+URZ], R3 ;  /* 0x00000003000075a7 */ /* 0x0022a400080011ff */
[----:B--2---:R-:W-:Y:S05]  /*91d0*/  @!P0 NANOSLEEP.SYNCS 0x989680 ;  /* 0x009896800000895d */ /* 0x004fea0003900000 */
[----:B------:R-:W2:Y:S02]  /*91e0*/  @!P0 SYNCS.PHASECHK.TRANS64 P0, [R0+URZ], R3 ;  /* 0x00000003000085a7 */ /* 0x000ea400080010ff */
[----:B--2---:R-:W-:Y:S05]  /*91f0*/  @!P0 BRA `(.L_x_199) ;  /* 0xfffffffc00f08947 */ /* 0x004fea000383ffff */
[----:B------:R-:W-:Y:S05]  /*9200*/  BRA `(.L_x_200) ;  /* 0xffffffa000307947 */ /* 0x000fea000383ffff */
.L_x_60:
[----:B---3--:R-:W-:-:S07]  /*9210*/  MOV R0, UR4 ;  /* 0x0000000400007c02 */ /* 0x008fce0008000f00 */
.L_x_201:
[----:B-1----:R1:W2:Y:S02]  /*9220*/  SYNCS.PHASECHK.TRANS64.TRYWAIT P0, [R0+URZ], R3 ;  /* 0x00000003000075a7 */ /* 0x0022a400080011ff */
[----:B--2---:R-:W-:Y:S05]  /*9230*/  @!P0 NANOSLEEP.SYNCS 0x989680 ;  /* 0x009896800000895d */ /* 0x004fea0003900000 */
[----:B------:R-:W2:Y:S02]  /*9240*/  @!P0 SYNCS.PHASECHK.TRANS64 P0, [R0+URZ], R3 ;  /* 0x00000003000085a7 */ /* 0x000ea400080010ff */
[----:B--2---:R-:W-:Y:S05]  /*9250*/  @!P0 BRA `(.L_x_201) ;  /* 0xfffffffc00f08947 */ /* 0x004fea000383ffff */
[----:B------:R-:W-:Y:S05]  /*9260*/  BRA `(.L_x_202) ;  /* 0xffffffa0003c7947 */ /* 0x000fea000383ffff */
.L_x_61:
[----:B---3--:R-:W-:-:S07]  /*9270*/  MOV R0, UR4 ;  /* 0x0000000400007c02 */ /* 0x008fce0008000f00 */
.L_x_203:
[----:B-1----:R1:W2:Y:S02]  /*9280*/  SYNCS.PHASECHK.TRANS64.TRYWAIT P0, [R0+URZ], R3 ;  /* 0x00000003000075a7 */ /* 0x0022a400080011ff */
[----:B--2---:R-:W-:Y:S05]  /*9290*/  @!P0 NANOSLEEP.SYNCS 0x989680 ;  /* 0x009896800000895d */ /* 0x004fea0003900000 */
[----:B------:R-:W2:Y:S02]  /*92a0*/  @!P0 SYNCS.PHASECHK.TRANS64 P0, [R0+URZ], R3 ;  /* 0x00000003000085a7 */ /* 0x000ea400080010ff */
[----:B--2---:R-:W-:Y:S05]  /*92b0*/  @!P0 BRA `(.L_x_203) ;  /* 0xfffffffc00f08947 */ /* 0x004fea000383ffff */
[----:B------:R-:W-:Y:S05]  /*92c0*/  BRA `(.L_x_204) ;  /* 0xffffffa000487947 */ /* 0x000fea000383ffff */
.L_x_62:
[----:B---3--:R-:W-:-:S07]  /*92d0*/  MOV R0, UR4 ;  /* 0x0000000400007c02 */ /* 0x008fce0008000f00 */
.L_x_205:
[----:B-1----:R1:W2:Y:S02]  /*92e0*/  SYNCS.PHASECHK.TRANS64.TRYWAIT P0, [R0+URZ], R3 ;  /* 0x00000003000075a7 */ /* 0x0022a400080011ff */
[----:B--2---:R-:W-:Y:S05]  /*92f0*/  @!P0 NANOSLEEP.SYNCS 0x989680 ;  /* 0x009896800000895d */ /* 0x004fea0003900000 */
[----:B------:R-:W2:Y:S02]  /*9300*/  @!P0 SYNCS.PHASECHK.TRANS64 P0, [R0+URZ], R3 ;  /* 0x00000003000085a7 */ /* 0x000ea400080010ff */
[----:B--2---:R-:W-:Y:S05]  /*9310*/  @!P0 BRA `(.L_x_205) ;  /* 0xfffffffc00f08947 */ /* 0x004fea000383ffff */
[----:B------:R-:W-:Y:S05]  /*9320*/  BRA `(.L_x_206) ;  /* 0xffffffa000547947 */ /* 0x000fea000383ffff */
.L_x_63:
[----:B---3--:R-:W-:-:S07]  /*9330*/  MOV R0, UR4 ;  /* 0x0000000400007c02 */ /* 0x008fce0008000f00 */
.L_x_207:
[----:B-1----:R1:W2:Y:S02]  /*9340*/  SYNCS.PHASECHK.TRANS64.TRYWAIT P0, [R0+URZ], R3 ;  /* 0x00000003000075a7 */ /* 0x0022a400080011ff */
[----:B--2---:R-:W-:Y:S05]  /*9350*/  @!P0 NANOSLEEP.SYNCS 0x989680 ;  /* 0x009896800000895d */ /* 0x004fea0003900000 */
[----:B------:R-:W2:Y:S02]  /*9360*/  @!P0 SYNCS.PHASECHK.TRANS64 P0, [R0+URZ], R3 ;  /* 0x00000003000085a7 */ /* 0x000ea400080010ff */
[----:B--2---:R-:W-:Y:S05]  /*9370*/  @!P0 BRA `(.L_x_207) ;  /* 0xfffffffc00f08947 */ /* 0x004fea000383ffff */
[----:B------:R-:W-:Y:S05]  /*9380*/  BRA `(.L_x_208) ;  /* 0xffffffa000607947 */ /* 0x000fea000383ffff */
.L_x_64:
[----:B---3--:R-:W-:-:S07]  /*9390*/  MOV R0, UR4 ;  /* 0x0000000400007c02 */ /* 0x008fce0008000f00 */
.L_x_209:
[----:B-1----:R1:W2:Y:S02]  /*93a0*/  SYNCS.PHASECHK.TRANS64.TRYWAIT P0, [R0+URZ], R3 ;  /* 0x00000003000075a7 */ /* 0x0022a400080011ff */
[----:B--2---:R-:W-:Y:S05]  /*93b0*/  @!P0 NANOSLEEP.SYNCS 0x989680 ;  /* 0x009896800000895d */ /* 0x004fea0003900000 */
[----:B------:R-:W2:Y:S02]  /*93c0*/  @!P0 SYNCS.PHASECHK.TRANS64 P0, [R0+URZ], R3 ;  /* 0x00000003000085a7 */ /* 0x000ea400080010ff */
[----:B--2---:R-:W-:Y:S05]  /*93d0*/  @!P0 BRA `(.L_x_209) ;  /* 0xfffffffc00f08947 */ /* 0x004fea000383ffff */
[----:B------:R-:W-:Y:S05]  /*93e0*/  BRA `(.L_x_210) ;  /* 0xffffffa0006c7947 */ /* 0x000fea000383ffff */
.L_x_65:
[----:B---3--:R-:W-:-:S07]  /*93f0*/  MOV R0, UR4 ;  /* 0x0000000400007c02 */ /* 0x008fce0008000f00 */
.L_x_211:
[----:B-1----:R1:W2:Y:S02]  /*9400*/  SYNCS.PHASECHK.TRANS64.TRYWAIT P0, [R0+URZ], R3 ;  /* 0x00000003000075a7 */ /* 0x0022a400080011ff */
[----:B--2---:R-:W-:Y:S05]  /*9410*/  @!P0 NANOSLEEP.SYNCS 0x989680 ;  /* 0x009896800000895d */ /* 0x004fea0003900000 */
[----:B------:R-:W2:Y:S02]  /*9420*/  @!P0 SYNCS.PHASECHK.TRANS64 P0, [R0+URZ], R3 ;  /* 0x00000003000085a7 */ /* 0x000ea400080010ff */
[----:B--2---:R-:W-:Y:S05]  /*9430*/  @!P0 BRA `(.L_x_211) ;  /* 0xfffffffc00f08947 */ /* 0x004fea000383ffff */
[----:B------:R-:W-:Y:S05]  /*9440*/  BRA `(.L_x_212) ;  /* 0xffffffa000787947 */ /* 0x000fea000383ffff */
.L_x_66:
[----:B---3--:R-:W-:-:S07]  /*9450*/  MOV R0, UR4 ;  /* 0x0000000400007c02 */ /* 0x008fce0008000f00 */
.L_x_213:
[----:B-1----:R1:W2:Y:S02]  /*9460*/  SYNCS.PHASECHK.TRANS64.TRYWAIT P0, [R0+URZ], R3 ;  /* 0x00000003000075a7 */ /* 0x0022a400080011ff */
[----:B--2---:R-:W-:Y:S05]  /*9470*/  @!P0 NANOSLEEP.SYNCS 0x989680 ;  /* 0x009896800000895d */ /* 0x004fea0003900000 */
[----:B------:R-:W2:Y:S02]  /*9480*/  @!P0 SYNCS.PHASECHK.TRANS64 P0, [R0+URZ], R3 ;  /* 0x00000003000085a7 */ /* 0x000ea400080010ff */
[----:B--2---:R-:W-:Y:S05]  /*9490*/  @!P0 BRA `(.L_x_213) ;  /* 0xfffffffc00f08947 */ /* 0x004fea000383ffff */
[----:B------:R-:W-:Y:S05]  /*94a0*/  BRA `(.L_x_214) ;  /* 0xffffffa000847947 */ /* 0x000fea000383ffff */
.L_x_67:
[----:B---3--:R-:W-:-:S07]  /*94b0*/  MOV R0, UR4 ;  /* 0x0000000400007c02 */ /* 0x008fce0008000f00 */
.L_x_215:
[----:B-1----:R1:W2:Y:S02]  /*94c0*/  SYNCS.PHASECHK.TRANS64.TRYWAIT P0, [R0+URZ], R3 ;  /* 0x00000003000075a7 */ /* 0x0022a400080011ff */
[----:B--2---:R-:W-:Y:S05]  /*94d0*/  @!P0 NANOSLEEP.SYNCS 0x989680 ;  /* 0x009896800000895d */ /* 0x004fea0003900000 */
[----:B------:R-:W2:Y:S02]  /*94e0*/  @!P0 SYNCS.PHASECHK.TRANS64 P0, [R0+URZ], R3 ;  /* 0x00000003000085a7 */ /* 0x000ea400080010ff */
[----:B--2---:R-:W-:Y:S05]  /*94f0*/  @!P0 BRA `(.L_x_215) ;  /* 0xfffffffc00f08947 */ /* 0x004fea000383ffff */
[----:B------:R-:W-:Y:S05]  /*9500*/  BRA `(.L_x_216) ;  /* 0xffffffa000907947 */ /* 0x000fea000383ffff */
.L_x_68:
[----:B---3--:R-:W-:-:S07]  /*9510*/  MOV R0, UR4 ;  /* 0x0000000400007c02 */ /* 0x008fce0008000f00 */
.L_x_217:
[----:B-1----:R1:W2:Y:S02]  /*9520*/  SYNCS.PHASECHK.TRANS64.TRYWAIT P0, [R0+URZ], R3 ;  /* 0x00000003000075a7 */ /* 0x0022a400080011ff */
[----:B--2---:R-:W-:Y:S05]  /*9530*/  @!P0 NANOSLEEP.SYNCS 0x989680 ;  /* 0x009896800000895d */ /* 0x004fea0003900000 */
[----:B------:R-:W2:Y:S02]  /*9540*/  @!P0 SYNCS.PHASECHK.TRANS64 P0, [R0+URZ], R3 ;  /* 0x00000003000085a7 */ /* 0x000ea400080010ff */
[----:B--2---:R-:W-:Y:S05]  /*9550*/  @!P0 BRA `(.L_x_217) ;  /* 0xfffffffc00f08947 */ /* 0x004fea000383ffff */
[----:B------:R-:W-:Y:S05]  /*9560*/  BRA `(.L_x_218) ;  /* 0xffffffa0009c7947 */ /* 0x000fea000383ffff */
.L_x_69:
[----:B---3--:R-:W-:-:S07]  /*9570*/  MOV R0, UR4 ;  /* 0x0000000400007c02 */ /* 0x008fce0008000f00 */
.L_x_219:
[----:B-1----:R1:W2:Y:S02]  /*9580*/  SYNCS.PHASECHK.TRANS64.TRYWAIT P0, [R0+URZ], R3 ;  /* 0x00000003000075a7 */ /* 0x0022a400080011ff */
[----:B--2---:R-:W-:Y:S05]  /*9590*/  @!P0 NANOSLEEP.SYNCS 0x989680 ;  /* 0x009896800000895d */ /* 0x004fea0003900000 */
[----:B------:R-:W2:Y:S02]  /*95a0*/  @!P0 SYNCS.PHASECHK.TRANS64 P0, [R0+URZ], R3 ;  /* 0x00000003000085a7 */ /* 0x000ea400080010ff */
[----:B--2---:R-:W-:Y:S05]  /*95b0*/  @!P0 BRA `(.L_x_219) ;  /* 0xfffffffc00f08947 */ /* 0x004fea000383ffff */
[----:B------:R-:W-:Y:S05]  /*95c0*/  BRA `(.L_x_220) ;  /* 0xffffffa000a87947 */ /* 0x000fea000383ffff */
.L_x_70:
[----:B---3--:R-:W-:-:S07]  /*95d0*/  MOV R0, UR4 ;  /* 0x0000000400007c02 */ /* 0x008fce0008000f00 */
.L_x_221:
[----:B-1----:R1:W2:Y:S02]  /*95e0*/  SYNCS.PHASECHK.TRANS64.TRYWAIT P0, [R0+URZ], R3 ;  /* 0x00000003000075a7 */ /* 0x0022a400080011ff */
[----:B--2---:R-:W-:Y:S05]  /*95f0*/  @!P0 NANOSLEEP.SYNCS 0x989680 ;  /* 0x009896800000895d */ /* 0x004fea0003900000 */
[----:B------:R-:W2:Y:S02]  /*9600*/  @!P0 SYNCS.PHASECHK.TRANS64 P0, [R0+URZ], R3 ;  /* 0x00000003000085a7 */ /* 0x000ea400080010ff */
[----:B--2---:R-:W-:Y:S05]  /*9610*/  @!P0 BRA `(.L_x_221) ;  /* 0xfffffffc00f08947 */ /* 0x004fea000383ffff */
[----:B------:R-:W-:Y:S05]  /*9620*/  BRA `(.L_x_222) ;  /* 0xffffffa000b47947 */ /* 0x000fea000383ffff */
.L_x_71:
[----:B---3--:R-:W-:-:S07]  /*9630*/  MOV R0, UR4 ;  /* 0x0000000400007c02 */ /* 0x008fce0008000f00 */
.L_x_223:
[----:B-1----:R1:W2:Y:S02]  /*9640*/  SYNCS.PHASECHK.TRANS64.TRYWAIT P0, [R0+URZ], R3 ;  /* 0x00000003000075a7 */ /* 0x0022a400080011ff */
[----:B--2---:R-:W-:Y:S05]  /*9650*/  @!P0 NANOSLEEP.SYNCS 0x989680 ;  /* 0x009896800000895d */ /* 0x004fea0003900000 */
[----:B------:R-:W2:Y:S02]  /*9660*/  @!P0 SYNCS.PHASECHK.TRANS64 P0, [R0+URZ], R3 ;  /* 0x00000003000085a7 */ /* 0x000ea400080010ff */
[----:B--2---:R-:W-:Y:S05]  /*9670*/  @!P0 BRA `(.L_x_223) ;  /* 0xfffffffc00f08947 */ /* 0x004fea000383ffff */
[----:B------:R-:W-:Y:S05]  /*9680*/  BRA `(.L_x_224) ;  /* 0xffffffa000c07947 */ /* 0x000fea000383ffff */
.L_x_72:
[----:B---3--:R-:W-:-:S07]  /*9690*/  MOV R0, UR4 ;  /* 0x0000000400007c02 */ /* 0x008fce0008000f00 */
.L_x_225:
[----:B-1----:R1:W2:Y:S02]  /*96a0*/  SYNCS.PHASECHK.TRANS64.TRYWAIT P0, [R0+URZ], R3 ;  /* 0x00000003000075a7 */ /* 0x0022a400080011ff */
[----:B--2---:R-:W-:Y:S05]  /*96b0*/  @!P0 NANOSLEEP.SYNCS 0x989680 ;  /* 0x009896800000895d */ /* 0x004fea0003900000 */
[----:B------:R-:W2:Y:S02]  /*96c0*/  @!P0 SYNCS.PHASECHK.TRANS64 P0, [R0+URZ], R3 ;  /* 0x00000003000085a7 */ /* 0x000ea400080010ff */
[----:B--2---:R-:W-:Y:S05]  /*96d0*/  @!P0 BRA `(.L_x_225) ;  /* 0xfffffffc00f08947 */ /* 0x004fea000383ffff */
[----:B------:R-:W-:Y:S05]  /*96e0*/  BRA `(.L_x_226) ;  /* 0xffffffa000cc7947 */ /* 0x000fea000383ffff */
.L_x_73:
[----:B---3--:R-:W-:-:S07]  /*96f0*/  MOV R0, UR4 ;  /* 0x0000000400007c02 */ /* 0x008fce0008000f00 */
.L_x_227:
[----:B-1----:R1:W2:Y:S02]  /*9700*/  SYNCS.PHASECHK.TRANS64.TRYWAIT P0, [R0+URZ], R3 ;  /* 0x00000003000075a7 */ /* 0x0022a400080011ff */
[----:B--2---:R-:W-:Y:S05]  /*9710*/  @!P0 NANOSLEEP.SYNCS 0x989680 ;  /* 0x009896800000895d */ /* 0x004fea0003900000 */
[----:B------:R-:W2:Y:S02]  /*9720*/  @!P0 SYNCS.PHASECHK.TRANS64 P0, [R0+URZ], R3 ;  /* 0x00000003000085a7 */ /* 0x000ea400080010ff */
[----:B--2---:R-:W-:Y:S05]  /*9730*/  @!P0 BRA `(.L_x_227) ;  /* 0xfffffffc00f08947 */ /* 0x004fea000383ffff */
[----:B------:R-:W-:Y:S05]  /*9740*/  BRA `(.L_x_228) ;  /* 0xffffffa000d87947 */ /* 0x000fea000383ffff */
.L_x_74:
[----:B---3--:R-:W-:-:S07]  /*9750*/  MOV R0, UR4 ;  /* 0x0000000400007c02 */ /* 0x008fce0008000f00 */
.L_x_229:
[----:B-1----:R1:W2:Y:S02]  /*9760*/  SYNCS.PHASECHK.TRANS64.TRYWAIT P0, [R0+URZ], R3 ;  /* 0x00000003000075a7 */ /* 0x0022a400080011ff */
[----:B--2---:R-:W-:Y:S05]  /*9770*/  @!P0 NANOSLEEP.SYNCS 0x989680 ;  /* 0x009896800000895d */ /* 0x004fea0003900000 */
[----:B------:R-:W2:Y:S02]  /*9780*/  @!P0 SYNCS.PHASECHK.TRANS64 P0, [R0+URZ], R3 ;  /* 0x00000003000085a7 */ /* 0x000ea400080010ff */
[----:B--2---:R-:W-:Y:S05]  /*9790*/  @!P0 BRA `(.L_x_229) ;  /* 0xfffffffc00f08947 */ /* 0x004fea000383ffff */
[----:B------:R-:W-:Y:S05]  /*97a0*/  BRA `(.L_x_230) ;  /* 0xffffffa000e47947 */ /* 0x000fea000383ffff */
.L_x_75:
[----:B---3--:R-:W-:-:S07]  /*97b0*/  MOV R0, UR4 ;  /* 0x0000000400007c02 */ /* 0x008fce0008000f00 */
.L_x_231:
[----:B-1----:R1:W2:Y:S02]  /*97c0*/  SYNCS.PHASECHK.TRANS64.TRYWAIT P0, [R0+URZ], R3 ;  /* 0x00000003000075a7 */ /* 0x0022a400080011ff */
[----:B--2---:R-:W-:Y:S05]  /*97d0*/  @!P0 NANOSLEEP.SYNCS 0x989680 ;  /* 0x009896800000895d */ /* 0x004fea0003900000 */
[----:B------:R-:W2:Y:S02]  /*97e0*/  @!P0 SYNCS.PHASECHK.TRANS64 P0, [R0+URZ], R3 ;  /* 0x00000003000085a7 */ /* 0x000ea400080010ff */
[----:B--2---:R-:W-:Y:S05]  /*97f0*/  @!P0 BRA `(.L_x_231) ;  /* 0xfffffffc00f08947 */ /* 0x004fea000383ffff */
[----:B------:R-:W-:Y:S05]  /*9800*/  BRA `(.L_x_232) ;  /* 0xffffffa000f07947 */ /* 0x000fea000383ffff */
.L_x_76:
[----:B---3--:R-:W-:-:S07]  /*9810*/  MOV R0, UR4 ;  /* 0x0000000400007c02 */ /* 0x008fce0008000f00 */
.L_x_233:
[----:B-1----:R1:W2:Y:S02]  /*9820*/  SYNCS.PHASECHK.TRANS64.TRYWAIT P0, [R0+URZ], R3 ;  /* 0x00000003000075a7 */ /* 0x0022a400080011ff */
[----:B--2---:R-:W-:Y:S05]  /*9830*/  @!P0 NANOSLEEP.SYNCS 0x989680 ;  /* 0x009896800000895d */ /* 0x004fea0003900000 */
[----:B------:R-:W2:Y:S02]  /*9840*/  @!P0 SYNCS.PHASECHK.TRANS64 P0, [R0+URZ], R3 ;  /* 0x00000003000085a7 */ /* 0x000ea400080010ff */
[----:B--2---:R-:W-:Y:S05]  /*9850*/  @!P0 BRA `(.L_x_233) ;  /* 0xfffffffc00f08947 */ /* 0x004fea000383ffff */
[----:B------:R-:W-:Y:S05]  /*9860*/  BRA `(.L_x_234) ;  /* 0xffffffa000fc7947 */ /* 0x000fea000383ffff */
.L_x_77:
[----:B---3--:R-:W-:-:S07]  /*9870*/  MOV R0, UR4 ;  /* 0x0000000400007c02 */ /* 0x008fce0008000f00 */
.L_x_235:
[----:B-1----:R1:W2:Y:S02]  /*9880*/  SYNCS.PHASECHK.TRANS64.TRYWAIT P0, [R0+URZ], R3 ;  /* 0x00000003000075a7 */ /* 0x0022a400080011ff */
[----:B--2---:R-:W-:Y:S05]  /*9890*/  @!P0 NANOSLEEP.SYNCS 0x989680 ;  /* 0x009896800000895d */ /* 0x004fea0003900000 */
[----:B------:R-:W2:Y:S02]  /*98a0*/  @!P0 SYNCS.PHASECHK.TRANS64 P0, [R0+URZ], R3 ;  /* 0x00000003000085a7 */ /* 0x000ea400080010ff */
[----:B--2---:R-:W-:Y:S05]  /*98b0*/  @!P0 BRA `(.L_x_235) ;  /* 0xfffffffc00f08947 */ /* 0x004fea000383ffff */
[----:B------:R-:W-:Y:S05]  /*98c0*/  BRA `(.L_x_236) ;  /* 0xffffffa400087947 */ /* 0x000fea000383ffff */
.L_x_80:
[----:B-1----:R1:W2:Y:S02]  /*98d0*/  SYNCS.PHASECHK.TRANS64.TRYWAIT P0, [R0+URZ+0x2d0], R5 ;  /* 0x0002d005000075a7 */ /* 0x0022a400080011ff */
[----:B--2---:R-:W-:Y:S05]  /*98e0*/  @!P0 NANOSLEEP.SYNCS 0x989680 ;  /* 0x009896800000895d */ /* 0x004fea0003900000 */
[----:B------:R-:W2:Y:S02]  /*98f0*/  @!P0 SYNCS.PHASECHK.TRANS64 P0, [R0+URZ+0x2d0], R5 ;  /* 0x0002d005000085a7 */ /* 0x000ea400080010ff */
[----:B--2---:R-:W-:Y:S05]  /*9900*/  @!P0 BRA `(.L_x_80) ;  /* 0xfffffffc00f08947 */ /* 0x004fea000383ffff */
[----:B------:R-:W-:Y:S05]  /*9910*/  BRA `(.L_x_237) ;  /* 0xffffffa400687947 */ /* 0x000fea000383ffff */
.L_x_81:
[----:B------:R-:W-:-:S07]  /*9920*/  MOV R0, UR5 ;  /* 0x0000000500007c02 */ /* 0x000fce0008000f00 */
.L_x_238:
[----:B-1----:R1:W2:Y:S02]  /*9930*/  SYNCS.PHASECHK.TRANS64.TRYWAIT P0, [R0+URZ+0x280], R7 ;  /* 0x00028007000075a7 */ /* 0x0022a400080011ff */
[----:B--2---:R-:W-:Y:S05]  /*9940*/  @!P0 NANOSLEEP.SYNCS 0x989680 ;  /* 0x009896800000895d */ /* 0x004fea0003900000 */
[----:B------:R-:W2:Y:S02]  /*9950*/  @!P0 SYNCS.PHASECHK.TRANS64 P0, [R0+URZ+0x280], R7 ;  /* 0x00028007000085a7 */ /* 0x000ea400080010ff */
[----:B--2---:R-:W-:Y:S05]  /*9960*/  @!P0 BRA `(.L_x_238) ;  /* 0xfffffffc00f08947 */ /* 0x004fea000383ffff */
[----:B------:R-:W-:Y:S05]  /*9970*/  BRA `(.L_x_239) ;  /* 0xffffffa400787947 */ /* 0x000fea000383ffff */
.L_x_82:
[----:B-1----:R1:W2:Y:S02]  /*9980*/  SYNCS.PHASECHK.TRANS64.TRYWAIT P1, [R0+URZ+0x270], R5 ;  /* 0x00027005000075a7 */ /* 0x0022a400080211ff */
[----:B--2---:R-:W-:Y:S05]  /*9990*/  @!P1 NANOSLEEP.SYNCS 0x989680 ;  /* 0x009896800000995d */ /* 0x004fea0003900000 */
[----:B------:R-:W2:Y:S02]  /*99a0*/  @!P1 SYNCS.PHASECHK.TRANS64 P1, [R0+URZ+0x270], R5 ;  /* 0x00027005000095a7 */ /* 0x000ea400080210ff */
[----:B--2---:R-:W-:Y:S05]  /*99b0*/  @!P1 BRA `(.L_x_82) ;  /* 0xfffffffc00f09947 */ /* 0x004fea000383ffff */
[----:B------:R-:W-:Y:S05]  /*99c0*/  BRA `(.L_x_240) ;  /* 0xffffffa400a87947 */ /* 0x000fea000383ffff */
.L_x_85:
[----:B------:R-:W-:-:S07]  /*99d0*/  MOV R0, UR5 ;  /* 0x0000000500007c02 */ /* 0x000fce0008000f00 */
.L_x_241:
[----:B-1----:R1:W2:Y:S02]  /*99e0*/  SYNCS.PHASECHK.TRANS64.TRYWAIT P0, [R0+URZ+0x280], R3 ;  /* 0x00028003000075a7 */ /* 0x0022a400080011ff */
[----:B--2---:R-:W-:Y:S05]  /*99f0*/  @!P0 NANOSLEEP.SYNCS 0x989680 ;  /* 0x009896800000895d */ /* 0x004fea0003900000 */
[----:B------:R-:W2:Y:S02]  /*9a00*/  @!P0 SYNCS.PHASECHK.TRANS64 P0, [R0+URZ+0x280], R3 ;  /* 0x00028003000085a7 */ /* 0x000ea400080010ff */
[----:B--2---:R-:W-:Y:S05]  /*9a10*/  @!P0 BRA `(.L_x_241) ;  /* 0xfffffffc00f08947 */ /* 0x004fea000383ffff */
[----:B------:R-:W-:Y:S05]  /*9a20*/  BRA `(.L_x_84) ;  /* 0xffffffa400fc7947 */ /* 0x000fea000383ffff */
.L_x_94:
[----:B-1----:R-:W-:-:S04]  /*9a30*/  MOV R4, UR6 ;  /* 0x0000000600047c02 */ /* 0x002fc80008000f00 */
[----:B------:R1:W2:Y:S03]  /*9a40*/  SYNCS.PHASECHK.TRANS64.TRYWAIT P0, [R4+URZ+0x8], R5 ;  /* 0x00000805040075a7 */ /* 0x0002a600080011ff */
[----:B--2---:R-:W-:Y:S05]  /*9a50*/  @!P0 NANOSLEEP.SYNCS 0x989680 ;  /* 0x009896800000895d */ /* 0x004fea0003900000 */
[----:B------:R-:W2:Y:S02]  /*9a60*/  @!P0 SYNCS.PHASECHK.TRANS64 P0, [R4+URZ+0x8], R5 ;  /* 0x00000805040085a7 */ /* 0x000ea400080010ff */
[----:B--2---:R-:W-:Y:S05]  /*9a70*/  @!P0 BRA `(.L_x_94) ;  /* 0xfffffffc00ec8947 */ /* 0x004fea000383ffff */
[----:B------:R-:W-:Y:S05]  /*9a80*/  BRA `(.L_x_93) ;  /* 0xffffffa800b07947 */ /* 0x000fea000383ffff */
.L_x_96:
[----:B------:R-:W-:Y:S01]  /*9a90*/  BSSY B0, `(.L_x_242) ;  /* 0x0000006000007945 */ /* 0x000fe20003800000 */
[----:B------:R-:W-:-:S07]  /*9aa0*/  MOV R15, 0xffffffff ;  /* 0xffffffff000f7802 */ /* 0x000fce0000000f00 */
[----:B-1---5:R-:W-:Y:S05]  /*9ab0*/  WARPSYNC.COLLECTIVE R15, `(.L_x_243) ;  /* 0x000000000f0c7348 */ /* 0x022fea0003c00000 */
[----:B------:R-:W-:Y:S02]  /*9ac0*/  ELECT P6, UR79, PT ;  /* 0x00000000004f782f */ /* 0x000fe400038c0000 */
[----:B------:R-:W-:Y:S01]  /*9ad0*/  MOV R14, UR79 ;  /* 0x0000004f000e7c02 */ /* 0x000fe20008000f00 */
[----:B-1---5:R-:W-:Y:S10]  /*9ae0*/  ENDCOLLECTIVE ;  /* 0x000000000000791b */ /* 0x022ff40003800000 */
.L_x_243:
[----:B------:R-:W-:Y:S05]  /*9af0*/  BSYNC B0 ;  /* 0x0000000000007941 */ /* 0x000fea0003800000 */
.L_x_242:
[----:B------:R-:W-:Y:S05]  /*9b00*/  BRA `(.L_x_244) ;  /* 0xffffffa800e07947 */ /* 0x000fea000383ffff */
.L_x_98:
[----:B-1----:R-:W-:-:S04]  /*9b10*/  MOV R2, UR6 ;  /* 0x0000000600027c02 */ /* 0x002fc80008000f00 */
[----:B------:R1:W2:Y:S03]  /*9b20*/  SYNCS.PHASECHK.TRANS64.TRYWAIT P0, [R2+URZ+0x8], R3 ;  /* 0x00000803020075a7 */ /* 0x0002a600080011ff */
[----:B--2---:R-:W-:Y:S05]  /*9b30*/  @!P0 NANOSLEEP.SYNCS 0x989680 ;  /* 0x009896800000895d */ /* 0x004fea0003900000 */
[----:B------:R-:W2:Y:S02]  /*9b40*/  @!P0 SYNCS.PHASECHK.TRANS64 P0, [R2+URZ+0x8], R3 ;  /* 0x00000803020085a7 */ /* 0x000ea400080010ff */
[----:B--2---:R-:W-:Y:S05]  /*9b50*/  @!P0 BRA `(.L_x_98) ;  /* 0xfffffffc00ec8947 */ /* 0x004fea000383ffff */
[----:B------:R-:W-:Y:S05]  /*9b60*/  BRA `(.L_x_97) ;  /* 0xffffffa800e47947 */ /* 0x000fea000383ffff */
.L_x_99:
[----:B-1----:R1:W2:Y:S02]  /*9b70*/  SYNCS.PHASECHK.TRANS64.TRYWAIT P0, [R0+URZ+0x270], R5 ;  /* 0x00027005000075a7 */ /* 0x0022a400080011ff */
[----:B--2---:R-:W-:Y:S05]  /*9b80*/  @!P0 NANOSLEEP.SYNCS 0x989680 ;  /* 0x009896800000895d */ /* 0x004fea0003900000 */
[----:B------:R-:W2:Y:S02]  /*9b90*/  @!P0 SYNCS.PHASECHK.TRANS64 P0, [R0+URZ+0x270], R5 ;  /* 0x00027005000085a7 */ /* 0x000ea400080010ff */
[----:B--2---:R-:W-:Y:S05]  /*9ba0*/  @!P0 BRA `(.L_x_99) ;  /* 0xfffffffc00f08947 */ /* 0x004fea000383ffff */
[----:B------:R-:W-:Y:S05]  /*9bb0*/  BRA `(.L_x_245) ;  /* 0xffffffac00c07947 */ /* 0x000fea000383ffff */
.L_x_101:
[----:B------:R-:W-:-:S07]  /*9bc0*/  MOV R0, UR10 ;  /* 0x0000000a00007c02 */ /* 0x000fce0008000f00 */
.L_x_246:
[----:B-1----:R1:W2:Y:S02]  /*9bd0*/  SYNCS.PHASECHK.TRANS64.TRYWAIT P0, [R0+URZ+0x2b0], R5 ;  /* 0x0002b005000075a7 */ /* 0x0022a400080011ff */
[----:B--2---:R-:W-:Y:S05]  /*9be0*/  @!P0 NANOSLEEP.SYNCS 0x989680 ;  /* 0x009896800000895d */ /* 0x004fea0003900000 */
[----:B------:R-:W2:Y:S02]  /*9bf0*/  @!P0 SYNCS.PHASECHK.TRANS64 P0, [R0+URZ+0x2b0], R5 ;  /* 0x0002b005000085a7 */ /* 0x000ea400080010ff */
[----:B--2---:R-:W-:Y:S05]  /*9c00*/  @!P0 BRA `(.L_x_246) ;  /* 0xfffffffc00f08947 */ /* 0x004fea000383ffff */
[----:B------:R-:W-:Y:S05]  /*9c10*/  BRA `(.L_x_247) ;  /* 0xffffffb0000c7947 */ /* 0x000fea000383ffff */
.L_x_104:
[----:B------:R-:W-:Y:S07]  /*9c20*/  MOV R0, UR9 ;  /* 0x0000000900007c02 */ /* 0x000fee0008000f00 */
.L_x_248:
[----:B-1----:R1:W2:Y:S02]  /*9c30*/  SYNCS.PHASECHK.TRANS64.TRYWAIT P0, [R0+URZ], R5 ;  /* 0x00000005000075a7 */ /* 0x0022a400080011ff */
[----:B--2---:R-:W-:Y:S05]  /*9c40*/  @!P0 NANOSLEEP.SYNCS 0x989680 ;  /* 0x009896800000895d */ /* 0x004fea0003900000 */
[----:B------:R-:W2:Y:S02]  /*9c50*/  @!P0 SYNCS.PHASECHK.TRANS64 P0, [R0+URZ], R5 ;  /* 0x00000005000085a7 */ /* 0x000ea400080010ff */
[----:B--2---:R-:W-:Y:S05]  /*9c60*/  @!P0 BRA `(.L_x_248) ;  /* 0xfffffffc00f08947 */ /* 0x004fea000383ffff */
[----:B------:R-:W-:Y:S05]  /*9c70*/  BRA `(.L_x_103) ;  /* 0xffffffb000207947 */ /* 0x000fea000383ffff */
.L_x_108:
[----:B-1----:R-:W-:-:S07]  /*9c80*/  MOV R0, UR7 ;  /* 0x0000000700007c02 */ /* 0x002fce0008000f00 */
.L_x_249:
[----:B-1----:R1:W2:Y:S02]  /*9c90*/  SYNCS.PHASECHK.TRANS64.TRYWAIT P0, [R0+URZ], R3 ;  /* 0x00000003000075a7 */ /* 0x0022a400080011ff */
[----:B--2---:R-:W-:Y:S05]  /*9ca0*/  @!P0 NANOSLEEP.SYNCS 0x989680 ;  /* 0x009896800000895d */ /* 0x004fea0003900000 */
[----:B------:R-:W2:Y:S02]  /*9cb0*/  @!P0 SYNCS.PHASECHK.TRANS64 P0, [R0+URZ], R3 ;  /* 0x00000003000085a7 */ /* 0x000ea400080010ff */
[----:B--2---:R-:W-:Y:S05]  /*9cc0*/  @!P0 BRA `(.L_x_249) ;  /* 0xfffffffc00f08947 */ /* 0x004fea000383ffff */
[----:B------:R-:W-:Y:S05]  /*9cd0*/  BRA `(.L_x_250) ;  /* 0xffffffb000ec7947 */ /* 0x000fea000383ffff */
.L_x_109:
[----:B------:R-:W-:-:S07]  /*9ce0*/  MOV R0, UR7 ;  /* 0x0000000700007c02 */ /* 0x000fce0008000f00 */
.L_x_251:
[----:B-1----:R1:W2:Y:S02]  /*9cf0*/  SYNCS.PHASECHK.TRANS64.TRYWAIT P0, [R0+URZ], R3 ;  /* 0x00000003000075a7 */ /* 0x0022a400080011ff */
[----:B--2---:R-:W-:Y:S05]  /*9d00*/  @!P0 NANOSLEEP.SYNCS 0x989680 ;  /* 0x009896800000895d */ /* 0x004fea0003900000 */
[----:B------:R-:W2:Y:S02]  /*9d10*/  @!P0 SYNCS.PHASECHK.TRANS64 P0, [R0+URZ], R3 ;  /* 0x00000003000085a7 */ /* 0x000ea400080010ff */
[----:B--2---:R-:W-:Y:S05]  /*9d20*/  @!P0 BRA `(.L_x_251) ;  /* 0xfffffffc00f08947 */ /* 0x004fea000383ffff */
[----:B------:R-:W-:Y:S05]  /*9d30*/  BRA `(.L_x_252) ;  /* 0xffffffb000f87947 */ /* 0x000fea000383ffff */
.L_x_110:
[----:B------:R-:W-:-:S07]  /*9d40*/  MOV R0, UR7 ;  /* 0x0000000700007c02 */ /* 0x000fce0008000f00 */
.L_x_253:
[----:B-1----:R1:W2:Y:S02]  /*9d50*/  SYNCS.PHASECHK.TRANS64.TRYWAIT P0, [R0+URZ], R3 ;  /* 0x00000003000075a7 */ /* 0x0022a400080011ff */
[----:B--2---:R-:W-:Y:S05]  /*9d60*/  @!P0 NANOSLEEP.SYNCS 0x989680 ;  /* 0x009896800000895d */ /* 0x004fea0003900000 */
[----:B------:R-:W2:Y:S02]  /*9d70*/  @!P0 SYNCS.PHASECHK.TRANS64 P0, [R0+URZ], R3 ;  /* 0x00000003000085a7 */ /* 0x000ea400080010ff */
[----:B--2---:R-:W-:Y:S05]  /*9d80*/  @!P0 BRA `(.L_x_253) ;  /* 0xfffffffc00f08947 */ /* 0x004fea000383ffff */
[----:B------:R-:W-:Y:S05]  /*9d90*/  BRA `(.L_x_254) ;  /* 0xffffffb400047947 */ /* 0x000fea000383ffff */
.L_x_113:
[----:B------:R-:W-:-:S07]  /*9da0*/  MOV R0, UR8 ;  /* 0x0000000800007c02 */ /* 0x000fce0008000f00 */
.L_x_255:
[----:B-1----:R1:W2:Y:S02]  /*9db0*/  SYNCS.PHASECHK.TRANS64.TRYWAIT P1, [R0+URZ+0x2f0], R3 ;  /* 0x0002f003000075a7 */ /* 0x0022a400080211ff */
[----:B--2---:R-:W-:Y:S05]  /*9dc0*/  @!P1 NANOSLEEP.SYNCS 0x989680 ;  /* 0x009896800000995d */ /* 0x004fea0003900000 */
[----:B------:R-:W2:Y:S02]  /*9dd0*/  @!P1 SYNCS.PHASECHK.TRANS64 P1, [R0+URZ+0x2f0], R3 ;  /* 0x0002f003000095a7 */ /* 0x000ea400080210ff */
[----:B--2---:R-:W-:Y:S05]  /*9de0*/  @!P1 BRA `(.L_x_255) ;  /* 0xfffffffc00f09947 */ /* 0x004fea000383ffff */
[----:B------:R-:W-:Y:S05]  /*9df0*/  BRA `(.L_x_256) ;  /* 0xffffffb400507947 */ /* 0x000fea000383ffff */
.L_x_118:
[----:B--2---:R2:W4:Y:S02]  /*9e00*/  SYNCS.PHASECHK.TRANS64.TRYWAIT P0, [R0+URZ+0x270], R3 ;  /* 0x00027003000075a7 */ /* 0x00452400080011ff */
[----:B----4-:R-:W-:Y:S05]  /*9e10*/  @!P0 NANOSLEEP.SYNCS 0x989680 ;  /* 0x009896800000895d */ /* 0x010fea0003900000 */
[----:B------:R-:W4:Y:S02]  /*9e20*/  @!P0 SYNCS.PHASECHK.TRANS64 P0, [R0+URZ+0x270], R3 ;  /* 0x00027003000085a7 */ /* 0x000f2400080010ff */
[----:B----4-:R-:W-:Y:S05]  /*9e30*/  @!P0 BRA `(.L_x_118) ;  /* 0xfffffffc00f08947 */ /* 0x010fea000383ffff */
[----:B------:R-:W-:Y:S05]  /*9e40*/  BRA `(.L_x_257) ;  /* 0xffffffb800547947 */ /* 0x000fea000383ffff */
.L_x_121:
[----:B------:R-:W-:Y:S07]  /*9e50*/  MOV R0, UR7 ;  /* 0x0000000700007c02 */ /* 0x000fee0008000f00 */
.L_x_258:
[----:B--2---:R2:W4:Y:S02]  /*9e60*/  SYNCS.PHASECHK.TRANS64.TRYWAIT P0, [R0+URZ+0x268], R3 ;  /* 0x00026803000075a7 */ /* 0x00452400080011ff */
[----:B----4-:R-:W-:Y:S05]  /*9e70*/  @!P0 NANOSLEEP.SYNCS 0x989680 ;  /* 0x009896800000895d */ /* 0x010fea0003900000 */
[----:B------:R-:W4:Y:S02]  /*9e80*/  @!P0 SYNCS.PHASECHK.TRANS64 P0, [R0+URZ+0x268], R3 ;  /* 0x00026803000085a7 */ /* 0x000f2400080010ff */
[----:B----4-:R-:W-:Y:S05]  /*9e90*/  @!P0 BRA `(.L_x_258) ;  /* 0xfffffffc00f08947 */ /* 0x010fea000383ffff */
[----:B------:R-:W-:Y:S05]  /*9ea0*/  BRA `(.L_x_120) ;  /* 0xffffffbc00347947 */ /* 0x000fea000383ffff */
.L_x_124:
[----:B------:R-:W-:Y:S07]  /*9eb0*/  MOV R0, UR15 ;  /* 0x0000000f00007c02 */ /* 0x000fee0008000f00 */
.L_x_259:
[----:B-1----:R1:W2:Y:S02]  /*9ec0*/  SYNCS.PHASECHK.TRANS64.TRYWAIT P0, [R0+URZ+0x248], R3 ;  /* 0x00024803000075a7 */ /* 0x0022a400080011ff */
[----:B--2---:R-:W-:Y:S05]  /*9ed0*/  @!P0 NANOSLEEP.SYNCS 0x989680 ;  /* 0x009896800000895d */ /* 0x004fea0003900000 */
[----:B------:R-:W2:Y:S02]  /*9ee0*/  @!P0 SYNCS.PHASECHK.TRANS64 P0, [R0+URZ+0x248], R3 ;  /* 0x00024803000085a7 */ /* 0x000ea400080010ff */
[----:B--2---:R-:W-:Y:S05]  /*9ef0*/  @!P0 BRA `(.L_x_259) ;  /* 0xfffffffc00f08947 */ /* 0x004fea000383ffff */
[----:B------:R-:W-:Y:S05]  /*9f00*/  BRA `(.L_x_260) ;  /* 0xffffffbc00ac7947 */ /* 0x000fea000383ffff */
.L_x_125:
[----:B------:R-:W-:Y:S07]  /*9f10*/  MOV R3, UR13 ;  /* 0x0000000d00037c02 */ /* 0x000fee0008000f00 */
.L_x_261:
[----:B-1----:R1:W2:Y:S02]  /*9f20*/  SYNCS.PHASECHK.TRANS64.TRYWAIT P0, [R3+URZ+0x248], R12 ;  /* 0x0002480c030075a7 */ /* 0x0022a400080011ff */
[----:B--2---:R-:W-:Y:S05]  /*9f30*/  @!P0 NANOSLEEP.SYNCS 0x989680 ;  /* 0x009896800000895d */ /* 0x004fea0003900000 */
[----:B------:R-:W2:Y:S02]  /*9f40*/  @!P0 SYNCS.PHASECHK.TRANS64 P0, [R3+URZ+0x248], R12 ;  /* 0x0002480c030085a7 */ /* 0x000ea400080010ff */
[----:B--2---:R-:W-:Y:S05]  /*9f50*/  @!P0 BRA `(.L_x_261) ;  /* 0xfffffffc00f08947 */ /* 0x004fea000383ffff */
[----:B------:R-:W-:Y:S05]  /*9f60*/  BRA `(.L_x_262) ;  /* 0xffffffc000687947 */ /* 0x000fea000383ffff */
.L_x_127:
[----:B------:R-:W-:-:S07]  /*9f70*/  MOV R0, UR4 ;  /* 0x0000000400007c02 */ /* 0x000fce0008000f00 */
.L_x_263:
[----:B-1----:R1:W4:Y:S02]  /*9f80*/  SYNCS.PHASECHK.TRANS64.TRYWAIT P0, [R0+URZ], R3 ;  /* 0x00000003000075a7 */ /* 0x00232400080011ff */
[----:B----4-:R-:W-:Y:S05]  /*9f90*/  @!P0 NANOSLEEP.SYNCS 0x989680 ;  /* 0x009896800000895d */ /* 0x010fea0003900000 */
[----:B------:R-:W4:Y:S02]  /*9fa0*/  @!P0 SYNCS.PHASECHK.TRANS64 P0, [R0+URZ], R3 ;  /* 0x00000003000085a7 */ /* 0x000f2400080010ff */
[----:B----4-:R-:W-:Y:S05]  /*9fb0*/  @!P0 BRA `(.L_x_263) ;  /* 0xfffffffc00f08947 */ /* 0x010fea000383ffff */
[----:B------:R-:W-:Y:S05]  /*9fc0*/  BRA `(.L_x_264) ;  /* 0xffffffc400107947 */ /* 0x000fea000383ffff */
.L_x_128:
[----:B------:R-:W-:-:S07]  /*9fd0*/  MOV R0, UR4 ;  /* 0x0000000400007c02 */ /* 0x000fce0008000f00 */
.L_x_265:
[----:B-1----:R1:W4:Y:S02]  /*9fe0*/  SYNCS.PHASECHK.TRANS64.TRYWAIT P0, [R0+URZ], R3 ;  /* 0x00000003000075a7 */ /* 0x00232400080011ff */
[----:B----4-:R-:W-:Y:S05]  /*9ff0*/  @!P0 NANOSLEEP.SYNCS 0x989680 ;  /* 0x009896800000895d */ /* 0x010fea0003900000 */
[----:B------:R-:W4:Y:S02]  /*a000*/  @!P0 SYNCS.PHASECHK.TRANS64 P0, [R0+URZ], R3 ;  /* 0x00000003000085a7 */ /* 0x000f2400080010ff */
[----:B----4-:R-:W-:Y:S05]  /*a010*/  @!P0 BRA `(.L_x_265) ;  /* 0xfffffffc00f08947 */ /* 0x010fea000383ffff */
[----:B------:R-:W-:Y:S05]  /*a020*/  BRA `(.L_x_266) ;  /* 0xffffffc4001c7947 */ /* 0x000fea000383ffff */
.L_x_130:
[----:B--2---:R2:W4:Y:S02]  /*a030*/  SYNCS.PHASECHK.TRANS64.TRYWAIT P0, [R0+URZ+0x270], R3 ;  /* 0x00027003000075a7 */ /* 0x00452400080011ff */
[----:B----4-:R-:W-:Y:S05]  /*a040*/  @!P0 NANOSLEEP.SYNCS 0x989680 ;  /* 0x009896800000895d */ /* 0x010fea0003900000 */
[----:B------:R-:W4:Y:S02]  /*a050*/  @!P0 SYNCS.PHASECHK.TRANS64 P0, [R0+URZ+0x270], R3 ;  /* 0x00027003000085a7 */ /* 0x000f2400080010ff */
[----:B----4-:R-:W-:Y:S05]  /*a060*/  @!P0 BRA `(.L_x_130) ;  /* 0xfffffffc00f08947 */ /* 0x010fea000383ffff */
[----:B------:R-:W-:Y:S05]  /*a070*/  BRA `(.L_x_267) ;  /* 0xffffffc800007947 */ /* 0x000fea000383ffff */
.L_x_140:
[----:B-1----:R1:W3:Y:S02]  /*a080*/  SYNCS.PHASECHK.TRANS64.TRYWAIT P1, [R0+URZ+0x230], R5 ;  /* 0x00023005000075a7 */ /* 0x0022e400080211ff */
[----:B---3--:R-:W-:Y:S05]  /*a090*/  @!P1 NANOSLEEP.SYNCS 0x989680 ;  /* 0x009896800000995d */ /* 0x008fea0003900000 */
[----:B------:R-:W3:Y:S02]  /*a0a0*/  @!P1 SYNCS.PHASECHK.TRANS64 P1, [R0+URZ+0x230], R5 ;  /* 0x00023005000095a7 */ /* 0x000ee400080210ff */
[----:B---3--:R-:W-:Y:S05]  /*a0b0*/  @!P1 BRA `(.L_x_140) ;  /* 0xfffffffc00f09947 */ /* 0x008fea000383ffff */
[----:B------:R-:W-:Y:S05]  /*a0c0*/  BRA `(.L_x_139) ;  /* 0xffffffd400187947 */ /* 0x000fea000383ffff */
.L_x_142:
[----:B-1----:R1:W4:Y:S02]  /*a0d0*/  SYNCS.PHASECHK.TRANS64.TRYWAIT P0, [R76+URZ+0x290], R3 ;  /* 0x000290034c0075a7 */ /* 0x00232400080011ff */
[----:B----4-:R-:W-:Y:S05]  /*a0e0*/  @!P0 NANOSLEEP.SYNCS 0x989680 ;  /* 0x009896800000895d */ /* 0x010fea0003900000 */
[----:B------:R-:W4:Y:S02]  /*a0f0*/  @!P0 SYNCS.PHASECHK.TRANS64 P0, [R76+URZ+0x290], R3 ;  /* 0x000290034c0085a7 */ /* 0x000f2400080010ff */
[----:B----4-:R-:W-:Y:S05]  /*a100*/  @!P0 BRA `(.L_x_142) ;  /* 0xfffffffc00f08947 */ /* 0x010fea000383ffff */
[----:B------:R-:W-:Y:S05]  /*a110*/  BRA `(.L_x_141) ;  /* 0xffffffd400487947 */ /* 0x000fea000383ffff */
.L_x_153:
[----:B--2---:R2:W3:Y:S02]  /*a120*/  SYNCS.PHASECHK.TRANS64.TRYWAIT P0, [R2+URZ+0x230], R83 ;  /* 0x00023053020075a7 */ /* 0x0044e400080011ff */
[----:B---3--:R-:W-:Y:S05]  /*a130*/  @!P0 NANOSLEEP.SYNCS 0x989680 ;  /* 0x009896800000895d */ /* 0x008fea0003900000 */
[----:B------:R-:W3:Y:S02]  /*a140*/  @!P0 SYNCS.PHASECHK.TRANS64 P0, [R2+URZ+0x230], R83 ;  /* 0x00023053020085a7 */ /* 0x000ee400080010ff */
[----:B---3--:R-:W-:Y:S05]  /*a150*/  @!P0 BRA `(.L_x_153) ;  /* 0xfffffffc00f08947 */ /* 0x008fea000383ffff */
[----:B------:R-:W-:Y:S05]  /*a160*/  BRA `(.L_x_152) ;  /* 0xffffffdc006c7947 */ /* 0x000fea000383ffff */
        .weak           $__internal_0_$__cuda_sm10x_tcgen05_guardrail_trap_col_being_dealloced_not_returned_by_alloc
        .type           $__internal_0_$__cuda_sm10x_tcgen05_guardrail_trap_col_being_dealloced_not_returned_by_alloc,@function
        .size           $__internal_0_$__cuda_sm10x_tcgen05_guardrail_trap_col_being_dealloced_not_returned_by_alloc,($__internal_1_$__cuda_sm10x_tcgen05_guardrail_trap_phase_invalid_during_alloc - $__internal_0_$__cuda_sm10x_tcgen05_guardrail_trap_col_being_dealloced_not_returned_by_alloc)
$__internal_0_$__cuda_sm10x_tcgen05_guardrail_trap_col_being_dealloced_not_returned_by_alloc:
[----:B------:R-:W-:Y:S05]  /*a170*/  BPT.TRAP 0x1 ;  /* 0x000000040000795c */ /* 0x000fea0000300000 */
[----:B------:R-:W-:-:S04]  /*a180*/  HFMA2 R3, -RZ, RZ, 0, 0 ;  /* 0x00000000ff037431 */ /* 0x000fc800000001ff */
[----:B------:R-:W-:Y:S05]  /*a190*/  RET.REL.NODEC R2 `(_ZN7cutlass13device_kernelINS_4gemm6kernel13GemmUniversalIN4cute5tupleIJiiiiEEENS1_10collective13CollectiveMmaINS1_35MainloopSm100TmaUmmaWarpSpecializedILi35ELi2ELi4ENS5_IJNS4_1CILi2EEENSA_ILi1EEESC_EEEEENS5_IJNSA_ILi128EEENSA_ILi64EEENSA_ILi32EEEEEENS_10bfloat16_tENS5_IJlSC_lEEESJ_SK_NS4_8TiledMMAINS4_8MMA_AtomIJNS4_26SM100_MMA_F16BF16_2x1SM_SSISJ_SJ_fLi128ELi64ELNS4_4UMMA5MajorE0ELSP_0ELNSO_7ScaleInE0ELSQ_0EEEEEENS4_6LayoutINS5_IJSC_SC_SC_EEENS5_IJNSA_ILi0EEESV_SV_EEEEENS5_IJNS4_10UnderscoreESY_SY_EEEEENS4_18SM100_TMA_2SM_LOADENS4_14ComposedLayoutINS4_7SwizzleILi2ELi4ELi3EEENS4_18smem_ptr_flag_bitsILi16EEENST_INS5_IJNSA_ILi8EEESH_EEENS5_IJSH_SC_EEEEEEEvNS4_8identityES11_S1B_vS1C_EENS_8epilogue10collective18CollectiveEpilogueINS1E_23Sm100TmaWarpSpecializedILi3ELi2ELi16ELb1ELb0EEEJNS5_IJSG_SG_SH_EEENS5_IJNST_ISG_SC_EENST_INS5_IJNSA_ILi16EEESB_EEENS5_IJSC_SH_EEEEEEEESJ_SK_SJ_SK_NS1E_6fusion15FusionCallbacksIS1I_NS1Q_17LinearCombinationISJ_fSJ_fLNS_15FloatRoundStyleE2EEES1J_S1P_JEEENS4_5SM1004TMEM4LOAD26SM100_TMEM_LOAD_32dp32b16xENS4_13SM90_TMA_LOADENS12_INS13_ILi1ELi4ELi3EEES16_NST_INS5_IJS17_S1L_EEENS5_IJS1L_SC_EEEEEEENS4_39AutoVectorizingCopyWithAssumedAlignmentILi128EEENS4_14SM90_TMA_STOREES25_S27_S27_EEEvvEEEEvNT_6ParamsE) ;  /* 0xffffff5c02987950 */ /* 0x000fea0003c3ffff */
        .weak           $__internal_1_$__cuda_sm10x_tcgen05_guardrail_trap_phase_invalid_during_alloc
        .type           $__internal_1_$__cuda_sm10x_tcgen05_guardrail_trap_phase_invalid_during_alloc,@function
        .size           $__internal_1_$__cuda_sm10x_tcgen05_guardrail_trap_phase_invalid_during_alloc,($__internal_2_$__cuda_sm10x_tcgen05_guardrail_trap_unallocated_columns_being_dealloced - $__internal_1_$__cuda_sm10x_tcgen05_guardrail_trap_phase_invalid_during_alloc)
$__internal_1_$__cuda_sm10x_tcgen05_guardrail_trap_phase_invalid_during_alloc:
[----:B------:R-:W-:Y:S05]  /*a1a0*/  BPT.TRAP 0x1 ;  /* 0x000000040000795c */ /* 0x000fea0000300000 */
[----:B------:R-:W-:-:S04]  /*a1b0*/  MOV R3, 0x0 ;  /* 0x0000000000037802 */ /* 0x000fc80000000f00 */
[----:B------:R-:W-:Y:S05]  /*a1c0*/  RET.REL.NODEC R2 `(_ZN7cutlass13device_kernelINS_4gemm6kernel13GemmUniversalIN4cute5tupleIJiiiiEEENS1_10collective13CollectiveMmaINS1_35MainloopSm100TmaUmmaWarpSpecializedILi35ELi2ELi4ENS5_IJNS4_1CILi2EEENSA_ILi1EEESC_EEEEENS5_IJNSA_ILi128EEENSA_ILi64EEENSA_ILi32EEEEEENS_10bfloat16_tENS5_IJlSC_lEEESJ_SK_NS4_8TiledMMAINS4_8MMA_AtomIJNS4_26SM100_MMA_F16BF16_2x1SM_SSISJ_SJ_fLi128ELi64ELNS4_4UMMA5MajorE0ELSP_0ELNSO_7ScaleInE0ELSQ_0EEEEEENS4_6LayoutINS5_IJSC_SC_SC_EEENS5_IJNSA_ILi0EEESV_SV_EEEEENS5_IJNS4_10UnderscoreESY_SY_EEEEENS4_18SM100_TMA_2SM_LOADENS4_14ComposedLayoutINS4_7SwizzleILi2ELi4ELi3EEENS4_18smem_ptr_flag_bitsILi16EEENST_INS5_IJNSA_ILi8EEESH_EEENS5_IJSH_SC_EEEEEEEvNS4_8identityES11_S1B_vS1C_EENS_8epilogue10collective18CollectiveEpilogueINS1E_23Sm100TmaWarpSpecializedILi3ELi2ELi16ELb1ELb0EEEJNS5_IJSG_SG_SH_EEENS5_IJNST_ISG_SC_EENST_INS5_IJNSA_ILi16EEESB_EEENS5_IJSC_SH_EEEEEEEESJ_SK_SJ_SK_NS1E_6fusion15FusionCallbacksIS1I_NS1Q_17LinearCombinationISJ_fSJ_fLNS_15FloatRoundStyleE2EEES1J_S1P_JEEENS4_5SM1004TMEM4LOAD26SM100_TMEM_LOAD_32dp32b16xENS4_13SM90_TMA_LOADENS12_INS13_ILi1ELi4ELi3EEES16_NST_INS5_IJS17_S1L_EEENS5_IJS1L_SC_EEEEEEENS4_39AutoVectorizingCopyWithAssumedAlignmentILi128EEENS4_14SM90_TMA_STOREES25_S27_S27_EEEvvEEEEvNT_6ParamsE) ;  /* 0xffffff5c028c7950 */ /* 0x000fea0003c3ffff */
        .weak           $__internal_2_$__cuda_sm10x_tcgen05_guardrail_trap_unallocated_columns_being_dealloced
        .type           $__internal_2_$__cuda_sm10x_tcgen05_guardrail_trap_unallocated_columns_being_dealloced,@function
        .size           $__internal_2_$__cuda_sm10x_tcgen05_guardrail_trap_unallocated_columns_being_dealloced,(.L_x_269 - $__internal_2_$__cuda_sm10x_tcgen05_guardrail_trap_unallocated_columns_being_dealloced)
$__internal_2_$__cuda_sm10x_tcgen05_guardrail_trap_unallocated_columns_being_dealloced:
[----:B------:R-:W-:Y:S05]  /*a1d0*/  BPT.TRAP 0x1 ;  /* 0x000000040000795c */ /* 0x000fea0000300000 */
[----:B------:R-:W-:-:S04]  /*a1e0*/  HFMA2 R3, -RZ, RZ, 0, 0 ;  /* 0x00000000ff037431 */ /* 0x000fc800000001ff */
[----:B------:R-:W-:Y:S05]  /*a1f0*/  RET.REL.NODEC R2 `(_ZN7cutlass13device_kernelINS_4gemm6kernel13GemmUniversalIN4cute5tupleIJiiiiEEENS1_10collective13CollectiveMmaINS1_35MainloopSm100TmaUmmaWarpSpecializedILi35ELi2ELi4ENS5_IJNS4_1CILi2EEENSA_ILi1EEESC_EEEEENS5_IJNSA_ILi128EEENSA_ILi64EEENSA_ILi32EEEEEENS_10bfloat16_tENS5_IJlSC_lEEESJ_SK_NS4_8TiledMMAINS4_8MMA_AtomIJNS4_26SM100_MMA_F16BF16_2x1SM_SSISJ_SJ_fLi128ELi64ELNS4_4UMMA5MajorE0ELSP_0ELNSO_7ScaleInE0ELSQ_0EEEEEENS4_6LayoutINS5_IJSC_SC_SC_EEENS5_IJNSA_ILi0EEESV_SV_EEEEENS5_IJNS4_10UnderscoreESY_SY_EEEEENS4_18SM100_TMA_2SM_LOADENS4_14ComposedLayoutINS4_7SwizzleILi2ELi4ELi3EEENS4_18smem_ptr_flag_bitsILi16EEENST_INS5_IJNSA_ILi8EEESH_EEENS5_IJSH_SC_EEEEEEEvNS4_8identityES11_S1B_vS1C_EENS_8epilogue10collective18CollectiveEpilogueINS1E_23Sm100TmaWarpSpecializedILi3ELi2ELi16ELb1ELb0EEEJNS5_IJSG_SG_SH_EEENS5_IJNST_ISG_SC_EENST_INS5_IJNSA_ILi16EEESB_EEENS5_IJSC_SH_EEEEEEEESJ_SK_SJ_SK_NS1E_6fusion15FusionCallbacksIS1I_NS1Q_17LinearCombinationISJ_fSJ_fLNS_15FloatRoundStyleE2EEES1J_S1P_JEEENS4_5SM1004TMEM4LOAD26SM100_TMEM_LOAD_32dp32b16xENS4_13SM90_TMA_LOADENS12_INS13_ILi1ELi4ELi3EEES16_NST_INS5_IJS17_S1L_EEENS5_IJS1L_SC_EEEEEEENS4_39AutoVectorizingCopyWithAssumedAlignmentILi128EEENS4_14SM90_TMA_STOREES25_S27_S27_EEEvvEEEEvNT_6ParamsE) ;  /* 0xffffff5c02807950 */ /* 0x000fea0003c3ffff */
.L_x_268:
[----:B------:R-:W-:-:S00]  /*a200*/  BRA `(.L_x_268) ;  /* 0xfffffffc00fc7947 */ /* 0x000fc0000383ffff */
[----:B------:R-:W-:-:S00]  /*a210*/  NOP ;  /* 0x0000000000007918 */ /* 0x000fc00000000000 */
        /* <DEDUP_REMOVED lines=14> */
.L_x_269:


//--------------------- .nv.global.init           --------------------------
	.section	.nv.global.init,"aw",@progbits
.nv.global.init:
	.type		$str$27,@object
	.size		$str$27,($str$28 - $str$27)
$str$27:
        /*0000*/ 	.byte	0x28, 0x61, 0x64, 0x64, 0x72, 0x65, 0x73, 0x73, 0x20, 0x26, 0x20, 0x6d, 0x61, 0x73, 0x6b, 0x29
        /*0010*/ 	.byte	0x20, 0x3d, 0x3d, 0x20, 0x30, 0x00
	.type		$str$28,@object
	.size		$str$28,($str$26 - $str$28)
$str$28:
        /*0016*/ 	.byte	0x2f, 0x74, 0x6d, 0x70, 0x2f, 0x63, 0x75, 0x74, 0x6c, 0x61, 0x73, 0x73, 0x5f, 0x73, 0x77, 0x65
        /*0026*/ 	.byte	0x65, 0x70, 0x5f, 0x73, 0x72, 0x63, 0x2f, 0x69, 0x6e, 0x63, 0x6c, 0x75, 0x64, 0x65, 0x2f, 0x63
        /*0036*/ 	.byte	0x75, 0x74, 0x65, 0x2f, 0x70, 0x6f, 0x69, 0x6e, 0x74, 0x65, 0x72, 0x5f, 0x66, 0x6c, 0x61, 0x67
        /*0046*/ 	.byte	0x67, 0x65, 0x64, 0x2e, 0x68, 0x70, 0x70, 0x00
	.type		$str$26,@object
	.size		$str$26,($str$25 - $str$26)
$str$26:
        /*004e*/ 	.byte	0x2f, 0x74, 0x6d, 0x70, 0x2f, 0x63, 0x75, 0x74, 0x6c, 0x61, 0x73, 0x73, 0x5f, 0x73, 0x77, 0x65
        /*005e*/ 	.byte	0x65, 0x70, 0x5f, 0x73, 0x72, 0x63, 0x2f, 0x69, 0x6e, 0x63, 0x6c, 0x75, 0x64, 0x65, 0x2f, 0x63
        /*006e*/ 	.byte	0x75, 0x74, 0x65, 0x2f, 0x61, 0x74, 0x6f, 0x6d, 0x2f, 0x63, 0x6f, 0x70, 0x79, 0x5f, 0x74, 0x72
        /*007e*/ 	.byte	0x61, 0x69, 0x74, 0x73, 0x5f, 0x73, 0x6d, 0x31, 0x30, 0x30, 0x2e, 0x68, 0x70, 0x70, 0x00
	.type		$str$25,@object
	.size		$str$25,(__unnamed_1 - $str$25)
$str$25:
        /*008d*/ 	.byte	0x28, 0x28, 0x75, 0x69, 0x6e, 0x74, 0x33, 0x32, 0x5f, 0x74, 0x28, 0x74, 0x68, 0x72, 0x65, 0x61
        /*009d*/ 	.byte	0x64, 0x49, 0x64, 0x78, 0x2e, 0x78, 0x29, 0x20, 0x2f, 0x20, 0x33, 0x32, 0x29, 0x20, 0x25, 0x20
        /*00ad*/ 	.byte	0x34, 0x29, 0x20, 0x3d, 0x3d, 0x20, 0x28, 0x28, 0x28, 0x74, 0x6d, 0x65, 0x6d, 0x5f, 0x61, 0x64
        /*00bd*/ 	.byte	0x64, 0x72, 0x20, 0x3e, 0x3e, 0x20, 0x31, 0x36, 0x29, 0x20, 0x2f, 0x20, 0x33, 0x32, 0x29, 0x20
        /*00cd*/ 	.byte	0x25, 0x20, 0x34, 0x29, 0x00
	.type		__unnamed_1,@object
	.size		__unnamed_1,(__unnamed_2 - __unnamed_1)
__unnamed_1:
        /*00d2*/ 	.byte	0x61, 0x75, 0x74, 0x6f, 0x20, 0x63, 0x75, 0x74, 0x65, 0x3a, 0x3a, 0x61, 0x73, 0x5f, 0x70, 0x6f
        /* <DEDUP_REMOVED lines=24> */
        /*0262*/ 	.byte	0x43, 0x3c, 0x32, 0x30, 0x34, 0x38, 0x3e, 0x3e, 0x3e, 0x3e, 0x5d, 0x00
	.type		__unnamed_2,@object
	.size		__unnamed_2,(.L_2 - __unnamed_2)
__unnamed_2:
        /* <DEDUP_REMOVED lines=40> */
        /*04ee*/ 	.byte	0x3a, 0x3a, 0x43, 0x3c, 0x30, 0x3e, 0x3e, 0x3e, 0x3e, 0x5d, 0x00
.L_2:


//--------------------- .nv.shared._ZN7cutlass13device_kernelINS_4gemm6kernel13GemmUniversalIN4cute5tupleIJiiiiEEENS1_10collective13CollectiveMmaINS1_35MainloopSm100TmaUmmaWarpSpecializedILi35ELi2ELi4ENS5_IJNS4_1CILi2EEENSA_ILi1EEESC_EEEEENS5_IJNSA_ILi128EEENSA_ILi64EEENSA_ILi32EEEEEENS_10bfloat16_tENS5_IJlSC_lEEESJ_SK_NS4_8TiledMMAINS4_8MMA_AtomIJNS4_26SM100_MMA_F16BF16_2x1SM_SSISJ_SJ_fLi128ELi64ELNS4_4UMMA5MajorE0ELSP_0ELNSO_7ScaleInE0ELSQ_0EEEEEENS4_6LayoutINS5_IJSC_SC_SC_EEENS5_IJNSA_ILi0EEESV_SV_EEEEENS5_IJNS4_10UnderscoreESY_SY_EEEEENS4_18SM100_TMA_2SM_LOADENS4_14ComposedLayoutINS4_7SwizzleILi2ELi4ELi3EEENS4_18smem_ptr_flag_bitsILi16EEENST_INS5_IJNSA_ILi8EEESH_EEENS5_IJSH_SC_EEEEEEEvNS4_8identityES11_S1B_vS1C_EENS_8epilogue10collective18CollectiveEpilogueINS1E_23Sm100TmaWarpSpecializedILi3ELi2ELi16ELb1ELb0EEEJNS5_IJSG_SG_SH_EEENS5_IJNST_ISG_SC_EENST_INS5_IJNSA_ILi16EEESB_EEENS5_IJSC_SH_EEEEEEEESJ_SK_SJ_SK_NS1E_6fusion15FusionCallbacksIS1I_NS1Q_17LinearCombinationISJ_fSJ_fLNS_15FloatRoundStyleE2EEES1J_S1P_JEEENS4_5SM1004TMEM4LOAD26SM100_TMEM_LOAD_32dp32b16xENS4_13SM90_TMA_LOADENS12_INS13_ILi1ELi4ELi3EEES16_NST_INS5_IJS17_S1L_EEENS5_IJS1L_SC_EEEEEEENS4_39AutoVectorizingCopyWithAssumedAlignmentILi128EEENS4_14SM90_TMA_STOREES25_S27_S27_EEEvvEEEEvNT_6ParamsE --------------------------
	.section	.nv.shared._ZN7cutlass13device_kernelINS_4gemm6kernel13GemmUniversalIN4cute5tupleIJiiiiEEENS1_10collective13CollectiveMmaINS1_35MainloopSm100TmaUmmaWarpSpecializedILi35ELi2ELi4ENS5_IJNS4_1CILi2EEENSA_ILi1EEESC_EEEEENS5_IJNSA_ILi128EEENSA_ILi64EEENSA_ILi32EEEEEENS_10bfloat16_tENS5_IJlSC_lEEESJ_SK_NS4_8TiledMMAINS4_8MMA_AtomIJNS4_26SM100_MMA_F16BF16_2x1SM_SSISJ_SJ_fLi128ELi64ELNS4_4UMMA5MajorE0ELSP_0ELNSO_7ScaleInE0ELSQ_0EEEEEENS4_6LayoutINS5_IJSC_SC_SC_EEENS5_IJNSA_ILi0EEESV_SV_EEEEENS5_IJNS4_10UnderscoreESY_SY_EEEEENS4_18SM100_TMA_2SM_LOADENS4_14ComposedLayoutINS4_7SwizzleILi2ELi4ELi3EEENS4_18smem_ptr_flag_bitsILi16EEENST_INS5_IJNSA_ILi8EEESH_EEENS5_IJSH_SC_EEEEEEEvNS4_8identityES11_S1B_vS1C_EENS_8epilogue10collective18CollectiveEpilogueINS1E_23Sm100TmaWarpSpecializedILi3ELi2ELi16ELb1ELb0EEEJNS5_IJSG_SG_SH_EEENS5_IJNST_ISG_SC_EENST_INS5_IJNSA_ILi16EEESB_EEENS5_IJSC_SH_EEEEEEEESJ_SK_SJ_SK_NS1E_6fusion15FusionCallbacksIS1I_NS1Q_17LinearCombinationISJ_fSJ_fLNS_15FloatRoundStyleE2EEES1J_S1P_JEEENS4_5SM1004TMEM4LOAD26SM100_TMEM_LOAD_32dp32b16xENS4_13SM90_TMA_LOADENS12_INS13_ILi1ELi4ELi3EEES16_NST_INS5_IJS17_S1L_EEENS5_IJS1L_SC_EEEEEEENS4_39AutoVectorizingCopyWithAssumedAlignmentILi128EEENS4_14SM90_TMA_STOREES25_S27_S27_EEEvvEEEEvNT_6ParamsE,"aw",@nobits
	.sectionflags	@""
	.align	16
	.zero		1024


//--------------------- .nv.shared.reserved.0     --------------------------
	.section	.nv.shared.reserved.0,"aw",@nobits
	.weak		__nv_reservedSMEM_offset_0_alias
	.size		__nv_reservedSMEM_offset_0_alias, 0, 64
	.other		__nv_reservedSMEM_offset_0_alias,@"STO_CUDA_RESERVED_SHARED STV_DEFAULT"
__nv_reservedSMEM_offset_0_alias:
	.zero		0
.nv.shared.reserved.0:
	.zero		64
	.weak		__nv_reservedSMEM_tcgen05_partition
	.type		__nv_reservedSMEM_tcgen05_partition,@object
	.size		__nv_reservedSMEM_tcgen05_partition,(.L_0 - __nv_reservedSMEM_tcgen05_partition)
__nv_reservedSMEM_tcgen05_partition:
	.zero		32
.L_0:


//--------------------- .nv.global                --------------------------
	.section	.nv.global,"aw",@nobits
.nv.global:
	.type		_ZN39_INTERNAL_483a1d28_4_k_cu_f3e7988e_58294cute1_E,@object
	.size		_ZN39_INTERNAL_483a1d28_4_k_cu_f3e7988e_58294cute1_E,(_ZN39_INTERNAL_483a1d28_4_k_cu_f3e7988e_58294cuda3std3__45__cpo6cbeginE - _ZN39_INTERNAL_483a1d28_4_k_cu_f3e7988e_58294cute1_E)
_ZN39_INTERNAL_483a1d28_4_k_cu_f3e7988e_58294cute1_E:
	.zero		1
	.type		_ZN39_INTERNAL_483a1d28_4_k_cu_f3e7988e_58294cuda3std3__45__cpo6cbeginE,@object
	.size		_ZN39_INTERNAL_483a1d28_4_k_cu_f3e7988e_58294cuda3std3__45__cpo6cbeginE,(_ZN39_INTERNAL_483a1d28_4_k_cu_f3e7988e_58294cuda3std3__48in_placeE - _ZN39_INTERNAL_483a1d28_4_k_cu_f3e7988e_58294cuda3std3__45__cpo6cbeginE)
_ZN39_INTERNAL_483a1d28_4_k_cu_f3e7988e_58294cuda3std3__45__cpo6cbeginE:
	.zero		1
	.type		_ZN39_INTERNAL_483a1d28_4_k_cu_f3e7988e_58294cuda3std3__48in_placeE,@object
	.size		_ZN39_INTERNAL_483a1d28_4_k_cu_f3e7988e_58294cuda3std3__48in_placeE,(_ZN39_INTERNAL_483a1d28_4_k_cu_f3e7988e_58294cuda3std6ranges3__45__cpo9iter_moveE - _ZN39_INTERNAL_483a1d28_4_k_cu_f3e7988e_58294cuda3std3__48in_placeE)
_ZN39_INTERNAL_483a1d28_4_k_cu_f3e7988e_58294cuda3std3__48in_placeE:
	.zero		1
	.type		_ZN39_INTERNAL_483a1d28_4_k_cu_f3e7988e_58294cuda3std6ranges3__45__cpo9iter_moveE,@object
	.size		_ZN39_INTERNAL_483a1d28_4_k_cu_f3e7988e_58294cuda3std6ranges3__45__cpo9iter_moveE,(_ZN39_INTERNAL_483a1d28_4_k_cu_f3e7988e_58294cuda3std3__45__cpo5beginE - _ZN39_INTERNAL_483a1d28_4_k_cu_f3e7988e_58294cuda3std6ranges3__45__cpo9iter_moveE)
_ZN39_INTERNAL_483a1d28_4_k_cu_f3e7988e_58294cuda3std6ranges3__45__cpo9iter_moveE:
	.zero		1
	.type		_ZN39_INTERNAL_483a1d28_4_k_cu_f3e7988e_58294cuda3std3__45__cpo5beginE,@object
	.size		_ZN39_INTERNAL_483a1d28_4_k_cu_f3e7988e_58294cuda3std3__45__cpo5beginE,(_ZN39_INTERNAL_483a1d28_4_k_cu_f3e7988e_58294cuda3std3__441_GLOBAL__N__483a1d28_4_k_cu_f3e7988e_58296ignoreE - _ZN39_INTERNAL_483a1d28_4_k_cu_f3e7988e_58294cuda3std3__45__cpo5beginE)
_ZN39_INTERNAL_483a1d28_4_k_cu_f3e7988e_58294cuda3std3__45__cpo5beginE:
	.zero		1
	.type		_ZN39_INTERNAL_483a1d28_4_k_cu_f3e7988e_58294cuda3std3__441_GLOBAL__N__483a1d28_4_k_cu_f3e7988e_58296ignoreE,@object
	.size		_ZN39_INTERNAL_483a1d28_4_k_cu_f3e7988e_58294cuda3std3__441_GLOBAL__N__483a1d28_4_k_cu_f3e7988e_58296ignoreE,(_ZN39_INTERNAL_483a1d28_4_k_cu_f3e7988e_58294cute7productE - _ZN39_INTERNAL_483a1d28_4_k_cu_f3e7988e_58294cuda3std3__441_GLOBAL__N__483a1d28_4_k_cu_f3e7988e_58296ignoreE)
_ZN39_INTERNAL_483a1d28_4_k_cu_f3e7988e_58294cuda3std3__441_GLOBAL__N__483a1d28_4_k_cu_f3e7988e_58296ignoreE:
	.zero		1
	.type		_ZN39_INTERNAL_483a1d28_4_k_cu_f3e7988e_58294cute7productE,@object
	.size		_ZN39_INTERNAL_483a1d28_4_k_cu_f3e7988e_58294cute7productE,(_ZN39_INTERNAL_483a1d28_4_k_cu_f3e7988e_58294cuda3std3__45__cpo3endE - _ZN39_INTERNAL_483a1d28_4_k_cu_f3e7988e_58294cute7productE)
_ZN39_INTERNAL_483a1d28_4_k_cu_f3e7988e_58294cute7productE:
	.zero		1
	.type		_ZN39_INTERNAL_483a1d28_4_k_cu_f3e7988e_58294cuda3std3__45__cpo3endE,@object
	.size		_ZN39_INTERNAL_483a1d28_4_k_cu_f3e7988e_58294cuda3std3__45__cpo3endE,(_ZN39_INTERNAL_483a1d28_4_k_cu_f3e7988e_58294cuda3std3__419piecewise_constructE - _ZN39_INTERNAL_483a1d28_4_k_cu_f3e7988e_58294cuda3std3__45__cpo3endE)
_ZN39_INTERNAL_483a1d28_4_k_cu_f3e7988e_58294cuda3std3__45__cpo3endE:
	.zero		1
	.type		_ZN39_INTERNAL_483a1d28_4_k_cu_f3e7988e_58294cuda3std3__419piecewise_constructE,@object
	.size		_ZN39_INTERNAL_483a1d28_4_k_cu_f3e7988e_58294cuda3std3__419piecewise_constructE,(_ZN39_INTERNAL_483a1d28_4_k_cu_f3e7988e_58294cuda3std3__45__cpo4cendE - _ZN39_INTERNAL_483a1d28_4_k_cu_f3e7988e_58294cuda3std3__419piecewise_constructE)
_ZN39_INTERNAL_483a1d28_4_k_cu_f3e7988e_58294cuda3std3__419piecewise_constructE:
	.zero		1
	.type		_ZN39_INTERNAL_483a1d28_4_k_cu_f3e7988e_58294cuda3std3__45__cpo4cendE,@object
	.size		_ZN39_INTERNAL_483a1d28_4_k_cu_f3e7988e_58294cuda3std3__45__cpo4cendE,(_ZN39_INTERNAL_483a1d28_4_k_cu_f3e7988e_58294cuda3std6ranges3__45__cpo4swapE - _ZN39_INTERNAL_483a1d28_4_k_cu_f3e7988e_58294cuda3std3__45__cpo4cendE)
_ZN39_INTERNAL_483a1d28_4_k_cu_f3e7988e_58294cuda3std3__45__cpo4cendE:
	.zero		1
	.type		_ZN39_INTERNAL_483a1d28_4_k_cu_f3e7988e_58294cuda3std6ranges3__45__cpo4swapE,@object
	.size		_ZN39_INTERNAL_483a1d28_4_k_cu_f3e7988e_58294cuda3std6ranges3__45__cpo4swapE,(.L_10 - _ZN39_INTERNAL_483a1d28_4_k_cu_f3e7988e_58294cuda3std6ranges3__45__cpo4swapE)
_ZN39_INTERNAL_483a1d28_4_k_cu_f3e7988e_58294cuda3std6ranges3__45__cpo4swapE:
	.zero		1
.L_10:


//--------------------- .nv.constant0._ZN7cutlass13device_kernelINS_4gemm6kernel13GemmUniversalIN4cute5tupleIJiiiiEEENS1_10collective13CollectiveMmaINS1_35MainloopSm100TmaUmmaWarpSpecializedILi35ELi2ELi4ENS5_IJNS4_1CILi2EEENSA_ILi1EEESC_EEEEENS5_IJNSA_ILi128EEENSA_ILi64EEENSA_ILi32EEEEEENS_10bfloat16_tENS5_IJlSC_lEEESJ_SK_NS4_8TiledMMAINS4_8MMA_AtomIJNS4_26SM100_MMA_F16BF16_2x1SM_SSISJ_SJ_fLi128ELi64ELNS4_4UMMA5MajorE0ELSP_0ELNSO_7ScaleInE0ELSQ_0EEEEEENS4_6LayoutINS5_IJSC_SC_SC_EEENS5_IJNSA_ILi0EEESV_SV_EEEEENS5_IJNS4_10UnderscoreESY_SY_EEEEENS4_18SM100_TMA_2SM_LOADENS4_14ComposedLayoutINS4_7SwizzleILi2ELi4ELi3EEENS4_18smem_ptr_flag_bitsILi16EEENST_INS5_IJNSA_ILi8EEESH_EEENS5_IJSH_SC_EEEEEEEvNS4_8identityES11_S1B_vS1C_EENS_8epilogue10collective18CollectiveEpilogueINS1E_23Sm100TmaWarpSpecializedILi3ELi2ELi16ELb1ELb0EEEJNS5_IJSG_SG_SH_EEENS5_IJNST_ISG_SC_EENST_INS5_IJNSA_ILi16EEESB_EEENS5_IJSC_SH_EEEEEEEESJ_SK_SJ_SK_NS1E_6fusion15FusionCallbacksIS1I_NS1Q_17LinearCombinationISJ_fSJ_fLNS_15FloatRoundStyleE2EEES1J_S1P_JEEENS4_5SM1004TMEM4LOAD26SM100_TMEM_LOAD_32dp32b16xENS4_13SM90_TMA_LOADENS12_INS13_ILi1ELi4ELi3EEES16_NST_INS5_IJS17_S1L_EEENS5_IJS1L_SC_EEEEEEENS4_39AutoVectorizingCopyWithAssumedAlignmentILi128EEENS4_14SM90_TMA_STOREES25_S27_S27_EEEvvEEEEvNT_6ParamsE --------------------------
	.section	.nv.constant0._ZN7cutlass13device_kernelINS_4gemm6kernel13GemmUniversalIN4cute5tupleIJiiiiEEENS1_10collective13CollectiveMmaINS1_35MainloopSm100TmaUmmaWarpSpecializedILi35ELi2ELi4ENS5_IJNS4_1CILi2EEENSA_ILi1EEESC_EEEEENS5_IJNSA_ILi128EEENSA_ILi64EEENSA_ILi32EEEEEENS_10bfloat16_tENS5_IJlSC_lEEESJ_SK_NS4_8TiledMMAINS4_8MMA_AtomIJNS4_26SM100_MMA_F16BF16_2x1SM_SSISJ_SJ_fLi128ELi64ELNS4_4UMMA5MajorE0ELSP_0ELNSO_7ScaleInE0ELSQ_0EEEEEENS4_6LayoutINS5_IJSC_SC_SC_EEENS5_IJNSA_ILi0EEESV_SV_EEEEENS5_IJNS4_10UnderscoreESY_SY_EEEEENS4_18SM100_TMA_2SM_LOADENS4_14ComposedLayoutINS4_7SwizzleILi2ELi4ELi3EEENS4_18smem_ptr_flag_bitsILi16EEENST_INS5_IJNSA_ILi8EEESH_EEENS5_IJSH_SC_EEEEEEEvNS4_8identityES11_S1B_vS1C_EENS_8epilogue10collective18CollectiveEpilogueINS1E_23Sm100TmaWarpSpecializedILi3ELi2ELi16ELb1ELb0EEEJNS5_IJSG_SG_SH_EEENS5_IJNST_ISG_SC_EENST_INS5_IJNSA_ILi16EEESB_EEENS5_IJSC_SH_EEEEEEEESJ_SK_SJ_SK_NS1E_6fusion15FusionCallbacksIS1I_NS1Q_17LinearCombinationISJ_fSJ_fLNS_15FloatRoundStyleE2EEES1J_S1P_JEEENS4_5SM1004TMEM4LOAD26SM100_TMEM_LOAD_32dp32b16xENS4_13SM90_TMA_LOADENS12_INS13_ILi1ELi4ELi3EEES16_NST_INS5_IJS17_S1L_EEENS5_IJS1L_SC_EEEEEEENS4_39AutoVectorizingCopyWithAssumedAlignmentILi128EEENS4_14SM90_TMA_STOREES25_S27_S27_EEEvvEEEEvNT_6ParamsE,"a",@progbits
	.sectionflags	@""
	.align	4
.nv.constant0._ZN7cutlass13device_kernelINS_4gemm6kernel13GemmUniversalIN4cute5tupleIJiiiiEEENS1_10collective13CollectiveMmaINS1_35MainloopSm100TmaUmmaWarpSpecializedILi35ELi2ELi4ENS5_IJNS4_1CILi2EEENSA_ILi1EEESC_EEEEENS5_IJNSA_ILi128EEENSA_ILi64EEENSA_ILi32EEEEEENS_10bfloat16_tENS5_IJlSC_lEEESJ_SK_NS4_8TiledMMAINS4_8MMA_AtomIJNS4_26SM100_MMA_F16BF16_2x1SM_SSISJ_SJ_fLi128ELi64ELNS4_4UMMA5MajorE0ELSP_0ELNSO_7ScaleInE0ELSQ_0EEEEEENS4_6LayoutINS5_IJSC_SC_SC_EEENS5_IJNSA_ILi0EEESV_SV_EEEEENS5_IJNS4_10UnderscoreESY_SY_EEEEENS4_18SM100_TMA_2SM_LOADENS4_14ComposedLayoutINS4_7SwizzleILi2ELi4ELi3EEENS4_18smem_ptr_flag_bitsILi16EEENST_INS5_IJNSA_ILi8EEESH_EEENS5_IJSH_SC_EEEEEEEvNS4_8identityES11_S1B_vS1C_EENS_8epilogue10collective18CollectiveEpilogueINS1E_23Sm100TmaWarpSpecializedILi3ELi2ELi16ELb1ELb0EEEJNS5_IJSG_SG_SH_EEENS5_IJNST_ISG_SC_EENST_INS5_IJNSA_ILi16EEESB_EEENS5_IJSC_SH_EEEEEEEESJ_SK_SJ_SK_NS1E_6fusion15FusionCallbacksIS1I_NS1Q_17LinearCombinationISJ_fSJ_fLNS_15FloatRoundStyleE2EEES1J_S1P_JEEENS4_5SM1004TMEM4LOAD26SM100_TMEM_LOAD_32dp32b16xENS4_13SM90_TMA_LOADENS12_INS13_ILi1ELi4ELi3EEES16_NST_INS5_IJS17_S1L_EEENS5_IJS1L_SC_EEEEEEENS4_39AutoVectorizingCopyWithAssumedAlignmentILi128EEENS4_14SM90_TMA_STOREES25_S27_S27_EEEvvEEEEvNT_6ParamsE:
	.zero		2944


//--------------------- SYMBOLS --------------------------

	.type		.nv.reservedSmem.offset0,@object
	.size		.nv.reservedSmem.offset0,0x4
	.type		.nv.reservedSmem.cap,@object
	.size		.nv.reservedSmem.cap,0x4
	.type		__assertfail,@function
